//
// Generated by NVIDIA NVVM Compiler
//
// Compiler Build ID: CL-36424714
// Cuda compilation tools, release 13.0, V13.0.88
// Based on NVVM 20.0.0
//

.version 9.0
.target sm_100
.address_size 64

	// .globl	_Z10gpu_getValPKiPiS1_i
.global .align 1 .b8 _ZN28_INTERNAL_2d0dd250_4_k_cu_rd4cuda3std3__45__cpo5beginE[1];
.global .align 1 .b8 _ZN28_INTERNAL_2d0dd250_4_k_cu_rd4cuda3std3__45__cpo3endE[1];
.global .align 1 .b8 _ZN28_INTERNAL_2d0dd250_4_k_cu_rd4cuda3std3__45__cpo6cbeginE[1];
.global .align 1 .b8 _ZN28_INTERNAL_2d0dd250_4_k_cu_rd4cuda3std3__45__cpo4cendE[1];
.global .align 1 .b8 _ZN28_INTERNAL_2d0dd250_4_k_cu_rd4cuda3std3__45__cpo6rbeginE[1];
.global .align 1 .b8 _ZN28_INTERNAL_2d0dd250_4_k_cu_rd4cuda3std3__45__cpo4rendE[1];
.global .align 1 .b8 _ZN28_INTERNAL_2d0dd250_4_k_cu_rd4cuda3std3__45__cpo7crbeginE[1];
.global .align 1 .b8 _ZN28_INTERNAL_2d0dd250_4_k_cu_rd4cuda3std3__45__cpo5crendE[1];
.global .align 1 .b8 _ZN28_INTERNAL_2d0dd250_4_k_cu_rd4cuda3std3__430_GLOBAL__N__2d0dd250_4_k_cu_rd6ignoreE[1];
.global .align 1 .b8 _ZN28_INTERNAL_2d0dd250_4_k_cu_rd4cuda3std3__419piecewise_constructE[1];
.global .align 1 .b8 _ZN28_INTERNAL_2d0dd250_4_k_cu_rd4cuda3std3__48in_placeE[1];
.global .align 1 .b8 _ZN28_INTERNAL_2d0dd250_4_k_cu_rd4cuda3std3__420unreachable_sentinelE[1];
.global .align 1 .b8 _ZN28_INTERNAL_2d0dd250_4_k_cu_rd4cuda3std3__47nulloptE[1];
.global .align 1 .b8 _ZN28_INTERNAL_2d0dd250_4_k_cu_rd4cuda3std3__48unexpectE[1];
.global .align 1 .b8 _ZN28_INTERNAL_2d0dd250_4_k_cu_rd4cuda3std6ranges3__45__cpo4swapE[1];
.global .align 1 .b8 _ZN28_INTERNAL_2d0dd250_4_k_cu_rd4cuda3std6ranges3__45__cpo9iter_moveE[1];
.global .align 1 .b8 _ZN28_INTERNAL_2d0dd250_4_k_cu_rd4cuda3std6ranges3__45__cpo5beginE[1];
.global .align 1 .b8 _ZN28_INTERNAL_2d0dd250_4_k_cu_rd4cuda3std6ranges3__45__cpo3endE[1];
.global .align 1 .b8 _ZN28_INTERNAL_2d0dd250_4_k_cu_rd4cuda3std6ranges3__45__cpo6cbeginE[1];
.global .align 1 .b8 _ZN28_INTERNAL_2d0dd250_4_k_cu_rd4cuda3std6ranges3__45__cpo4cendE[1];
.global .align 1 .b8 _ZN28_INTERNAL_2d0dd250_4_k_cu_rd4cuda3std6ranges3__45__cpo7advanceE[1];
.global .align 1 .b8 _ZN28_INTERNAL_2d0dd250_4_k_cu_rd4cuda3std6ranges3__45__cpo9iter_swapE[1];
.global .align 1 .b8 _ZN28_INTERNAL_2d0dd250_4_k_cu_rd4cuda3std6ranges3__45__cpo4nextE[1];
.global .align 1 .b8 _ZN28_INTERNAL_2d0dd250_4_k_cu_rd4cuda3std6ranges3__45__cpo4prevE[1];
.global .align 1 .b8 _ZN28_INTERNAL_2d0dd250_4_k_cu_rd4cuda3std6ranges3__45__cpo4dataE[1];
.global .align 1 .b8 _ZN28_INTERNAL_2d0dd250_4_k_cu_rd4cuda3std6ranges3__45__cpo5cdataE[1];
.global .align 1 .b8 _ZN28_INTERNAL_2d0dd250_4_k_cu_rd4cuda3std6ranges3__45__cpo4sizeE[1];
.global .align 1 .b8 _ZN28_INTERNAL_2d0dd250_4_k_cu_rd4cuda3std6ranges3__45__cpo5ssizeE[1];
.global .align 1 .b8 _ZN28_INTERNAL_2d0dd250_4_k_cu_rd4cuda3std6ranges3__45__cpo8distanceE[1];
.global .align 1 .b8 _ZN28_INTERNAL_2d0dd250_4_k_cu_rd6thrust24THRUST_300001_SM_1000_NS8cuda_cub3parE[1];
.global .align 1 .b8 _ZN28_INTERNAL_2d0dd250_4_k_cu_rd6thrust24THRUST_300001_SM_1000_NS8cuda_cub10par_nosyncE[1];
.global .align 1 .b8 _ZN28_INTERNAL_2d0dd250_4_k_cu_rd6thrust24THRUST_300001_SM_1000_NS6system6detail10sequential3seqE[1];
.global .align 1 .b8 _ZN28_INTERNAL_2d0dd250_4_k_cu_rd6thrust24THRUST_300001_SM_1000_NS12placeholders2_1E[1];
.global .align 1 .b8 _ZN28_INTERNAL_2d0dd250_4_k_cu_rd6thrust24THRUST_300001_SM_1000_NS12placeholders2_2E[1];
.global .align 1 .b8 _ZN28_INTERNAL_2d0dd250_4_k_cu_rd6thrust24THRUST_300001_SM_1000_NS12placeholders2_3E[1];
.global .align 1 .b8 _ZN28_INTERNAL_2d0dd250_4_k_cu_rd6thrust24THRUST_300001_SM_1000_NS12placeholders2_4E[1];
.global .align 1 .b8 _ZN28_INTERNAL_2d0dd250_4_k_cu_rd6thrust24THRUST_300001_SM_1000_NS12placeholders2_5E[1];
.global .align 1 .b8 _ZN28_INTERNAL_2d0dd250_4_k_cu_rd6thrust24THRUST_300001_SM_1000_NS12placeholders2_6E[1];
.global .align 1 .b8 _ZN28_INTERNAL_2d0dd250_4_k_cu_rd6thrust24THRUST_300001_SM_1000_NS12placeholders2_7E[1];
.global .align 1 .b8 _ZN28_INTERNAL_2d0dd250_4_k_cu_rd6thrust24THRUST_300001_SM_1000_NS12placeholders2_8E[1];
.global .align 1 .b8 _ZN28_INTERNAL_2d0dd250_4_k_cu_rd6thrust24THRUST_300001_SM_1000_NS12placeholders2_9E[1];
.global .align 1 .b8 _ZN28_INTERNAL_2d0dd250_4_k_cu_rd6thrust24THRUST_300001_SM_1000_NS12placeholders3_10E[1];
.global .align 1 .b8 _ZN28_INTERNAL_2d0dd250_4_k_cu_rd6thrust24THRUST_300001_SM_1000_NS3seqE[1];

.visible .entry _Z10gpu_getValPKiPiS1_i(
	.param .u64 .ptr .align 1 _Z10gpu_getValPKiPiS1_i_param_0,
	.param .u64 .ptr .align 1 _Z10gpu_getValPKiPiS1_i_param_1,
	.param .u64 .ptr .align 1 _Z10gpu_getValPKiPiS1_i_param_2,
	.param .u32 _Z10gpu_getValPKiPiS1_i_param_3
)
{
	.reg .pred 	%p<17>;
	.reg .b32 	%r<25>;
	.reg .b64 	%rd<19>;

	ld.param.u64 	%rd9, [_Z10gpu_getValPKiPiS1_i_param_0];
	ld.param.u64 	%rd10, [_Z10gpu_getValPKiPiS1_i_param_1];
	ld.param.u64 	%rd11, [_Z10gpu_getValPKiPiS1_i_param_2];
	ld.param.s32 	%rd2, [_Z10gpu_getValPKiPiS1_i_param_3];
	mov.u32 	%r3, %ctaid.x;
	mov.u32 	%r1, %ntid.x;
	mov.u32 	%r4, %tid.x;
	mad.lo.s32 	%r5, %r3, %r1, %r4;
	cvt.u64.u32 	%rd18, %r5;
	setp.ge.u64 	%p1, %rd18, %rd2;
	@%p1 bra 	$L__BB0_5;
	mov.u32 	%r6, %nctaid.x;
	mul.lo.s32 	%r7, %r6, %r1;
	cvt.u64.u32 	%rd3, %r7;
	cvta.to.global.u64 	%rd4, %rd10;
	cvta.to.global.u64 	%rd5, %rd11;
$L__BB0_2:
	shl.b64 	%rd13, %rd18, 2;
	add.s64 	%rd12, %rd9, %rd13;
	// begin inline asm
	ld.global.nc.s32 %r8, [%rd12];
	// end inline asm
	// begin inline asm
	activemask.b32 %r9;
	// end inline asm
	and.b64  	%rd14, %rd18, 31;
	setp.ne.s32 	%p2, %r8, 0;
	selp.u32 	%r10, 1, 0, %p2;
	shfl.sync.up.b32	%r11|%p3, %r10, 1, 0, %r9;
	setp.eq.s64 	%p4, %rd14, 0;
	selp.b32 	%r12, 0, %r11, %p4;
	add.s32 	%r13, %r12, %r10;
	shfl.sync.up.b32	%r14|%p5, %r13, 2, 0, %r9;
	setp.lt.u64 	%p6, %rd14, 2;
	selp.b32 	%r15, 0, %r14, %p6;
	add.s32 	%r16, %r15, %r13;
	shfl.sync.up.b32	%r17|%p7, %r16, 4, 0, %r9;
	setp.lt.u64 	%p8, %rd14, 4;
	selp.b32 	%r18, 0, %r17, %p8;
	add.s32 	%r19, %r18, %r16;
	shfl.sync.up.b32	%r20|%p9, %r19, 8, 0, %r9;
	setp.lt.u64 	%p10, %rd14, 8;
	selp.b32 	%r21, 0, %r20, %p10;
	add.s32 	%r22, %r21, %r19;
	shfl.sync.up.b32	%r23|%p11, %r22, 16, 0, %r9;
	setp.lt.u64 	%p12, %rd14, 16;
	selp.b32 	%r24, 0, %r23, %p12;
	add.s32 	%r2, %r24, %r22;
	add.s64 	%rd15, %rd4, %rd13;
	st.global.u32 	[%rd15], %r2;
	setp.ne.s64 	%p13, %rd14, 31;
	add.s64 	%rd7, %rd18, 1;
	setp.ge.u64 	%p14, %rd7, %rd2;
	or.pred  	%p15, %p13, %p14;
	@%p15 bra 	$L__BB0_4;
	shr.u64 	%rd16, %rd7, 3;
	add.s64 	%rd17, %rd5, %rd16;
	st.global.u32 	[%rd17], %r2;
$L__BB0_4:
	add.s64 	%rd18, %rd18, %rd3;
	setp.lt.u64 	%p16, %rd18, %rd2;
	@%p16 bra 	$L__BB0_2;
$L__BB0_5:
	ret;

}
	// .globl	_Z13gpu_getPresumPiS_ii
.visible .entry _Z13gpu_getPresumPiS_ii(
	.param .u64 .ptr .align 1 _Z13gpu_getPresumPiS_ii_param_0,
	.param .u64 .ptr .align 1 _Z13gpu_getPresumPiS_ii_param_1,
	.param .u32 _Z13gpu_getPresumPiS_ii_param_2,
	.param .u32 _Z13gpu_getPresumPiS_ii_param_3
)
{
	.reg .pred 	%p<4>;
	.reg .b32 	%r<13>;
	.reg .b64 	%rd<19>;

	ld.param.u64 	%rd10, [_Z13gpu_getPresumPiS_ii_param_0];
	ld.param.u64 	%rd9, [_Z13gpu_getPresumPiS_ii_param_1];
	ld.param.s32 	%rd3, [_Z13gpu_getPresumPiS_ii_param_2];
	ld.param.u32 	%r5, [_Z13gpu_getPresumPiS_ii_param_3];
	cvta.to.global.u64 	%rd1, %rd10;
	mov.u32 	%r6, %ctaid.x;
	mov.u32 	%r1, %ntid.x;
	mov.u32 	%r7, %tid.x;
	mad.lo.s32 	%r8, %r6, %r1, %r7;
	cvt.u64.u32 	%rd18, %r8;
	setp.ge.u64 	%p1, %rd18, %rd3;
	@%p1 bra 	$L__BB1_5;
	cvt.s64.s32 	%rd4, %r5;
	mov.u32 	%r9, %nctaid.x;
	mul.lo.s32 	%r10, %r9, %r1;
	cvt.u64.u32 	%rd5, %r10;
	cvta.to.global.u64 	%rd6, %rd9;
$L__BB1_2:
	shl.b64 	%rd11, %rd18, 2;
	add.s64 	%rd12, %rd1, %rd11;
	ld.global.u32 	%r12, [%rd12];
	setp.lt.u64 	%p2, %rd18, %rd4;
	@%p2 bra 	$L__BB1_4;
	sub.s64 	%rd13, %rd18, %rd4;
	shl.b64 	%rd14, %rd13, 2;
	add.s64 	%rd15, %rd1, %rd14;
	ld.global.u32 	%r11, [%rd15];
	add.s32 	%r12, %r11, %r12;
$L__BB1_4:
	add.s64 	%rd17, %rd6, %rd11;
	st.global.u32 	[%rd17], %r12;
	add.s64 	%rd18, %rd18, %rd5;
	setp.lt.u64 	%p3, %rd18, %rd3;
	@%p3 bra 	$L__BB1_2;
$L__BB1_5:
	ret;

}
	// .globl	_Z18gpu_debubbleKernelPiS_S_S_i
.visible .entry _Z18gpu_debubbleKernelPiS_S_S_i(
	.param .u64 .ptr .align 1 _Z18gpu_debubbleKernelPiS_S_S_i_param_0,
	.param .u64 .ptr .align 1 _Z18gpu_debubbleKernelPiS_S_S_i_param_1,
	.param .u64 .ptr .align 1 _Z18gpu_debubbleKernelPiS_S_S_i_param_2,
	.param .u64 .ptr .align 1 _Z18gpu_debubbleKernelPiS_S_S_i_param_3,
	.param .u32 _Z18gpu_debubbleKernelPiS_S_S_i_param_4
)
{
	.reg .pred 	%p<4>;
	.reg .b32 	%r<13>;
	.reg .b64 	%rd<23>;

	ld.param.u64 	%rd9, [_Z18gpu_debubbleKernelPiS_S_S_i_param_0];
	ld.param.u64 	%rd10, [_Z18gpu_debubbleKernelPiS_S_S_i_param_1];
	ld.param.u64 	%rd11, [_Z18gpu_debubbleKernelPiS_S_S_i_param_2];
	ld.param.u64 	%rd12, [_Z18gpu_debubbleKernelPiS_S_S_i_param_3];
	ld.param.s32 	%rd2, [_Z18gpu_debubbleKernelPiS_S_S_i_param_4];
	mov.u32 	%r3, %ctaid.x;
	mov.u32 	%r1, %ntid.x;
	mov.u32 	%r4, %tid.x;
	mad.lo.s32 	%r5, %r3, %r1, %r4;
	cvt.u64.u32 	%rd22, %r5;
	setp.ge.u64 	%p1, %rd22, %rd2;
	@%p1 bra 	$L__BB2_5;
	mov.u32 	%r6, %nctaid.x;
	mul.lo.s32 	%r7, %r6, %r1;
	cvt.u64.u32 	%rd3, %r7;
	cvta.to.global.u64 	%rd4, %rd11;
	cvta.to.global.u64 	%rd5, %rd10;
	cvta.to.global.u64 	%rd6, %rd12;
$L__BB2_2:
	shl.b64 	%rd14, %rd22, 2;
	add.s64 	%rd13, %rd9, %rd14;
	// begin inline asm
	ld.global.nc.s32 %r8, [%rd13];
	// end inline asm
	setp.eq.s32 	%p2, %r8, 0;
	@%p2 bra 	$L__BB2_4;
	shr.u64 	%rd15, %rd22, 3;
	and.b64  	%rd16, %rd15, 2305843009213693948;
	add.s64 	%rd17, %rd4, %rd16;
	ld.global.u32 	%r9, [%rd17];
	add.s64 	%rd19, %rd5, %rd14;
	ld.global.u32 	%r10, [%rd19];
	add.s32 	%r11, %r9, %r10;
	add.s32 	%r12, %r11, -1;
	mul.wide.s32 	%rd20, %r12, 4;
	add.s64 	%rd21, %rd6, %rd20;
	st.global.u32 	[%rd21], %r8;
$L__BB2_4:
	add.s64 	%rd22, %rd22, %rd3;
	setp.lt.u64 	%p3, %rd22, %rd2;
	@%p3 bra 	$L__BB2_2;
$L__BB2_5:
	ret;

}
	// .globl	_ZN3cub18CUB_300001_SM_10006detail11EmptyKernelIvEEvv
.visible .entry _ZN3cub18CUB_300001_SM_10006detail11EmptyKernelIvEEvv()
{


	ret;

}


// ===== COMPILED SASS (sm_100) =====

	.target	sm_100

	.elftype	@"ET_EXEC"


//--------------------- .note.nv.tkinfo           --------------------------
	.section	.note.nv.tkinfo,"",@"SHT_NOTE"
	.sectionflags	@"SHF_NOTE_NV_TKINFO"
	.tkinfo
        /*0018*/ 	.word	0x00000002
        /*0030*/ 	.string	""
        /*0030*/ 	.string	"ptxas"
        /*0030*/ 	.string	"Cuda compilation tools, release 13.0, V13.0.88"
        /*0030*/ 	.string	"Build cuda_13.0.r13.0/compiler.36424714_0"
        /*0030*/ 	.string	"-arch sm_100 -m 64 "



//--------------------- .note.nv.cuinfo           --------------------------
	.section	.note.nv.cuinfo,"",@"SHT_NOTE"
	.sectionflags	@"SHF_NOTE_NV_CUINFO"
        /*0018*/ 	.short	0x0002
        /*001a*/ 	.short	0x0064
        /*001c*/ 	.short	0x0082
	.zero		2


//--------------------- .nv.info                  --------------------------
	.section	.nv.info,"",@"SHT_CUDA_INFO"
	.align	4


	//----- nvinfo : EIATTR_REGCOUNT
	.align		4
        /*0000*/ 	.byte	0x04, 0x2f
        /*0002*/ 	.short	(.L_44 - .L_43)
	.align		4
.L_43:
        /*0004*/ 	.word	index@(_Z10gpu_getValPKiPiS1_i)
        /*0008*/ 	.word	0x00000016


	//----- nvinfo : EIATTR_FRAME_SIZE
	.align		4
.L_44:
        /*000c*/ 	.byte	0x04, 0x11
        /*000e*/ 	.short	(.L_46 - .L_45)
	.align		4
.L_45:
        /*0010*/ 	.word	index@(_Z10gpu_getValPKiPiS1_i)
        /*0014*/ 	.word	0x00000000


	//----- nvinfo : EIATTR_REGCOUNT
	.align		4
.L_46:
        /*0018*/ 	.byte	0x04, 0x2f
        /*001a*/ 	.short	(.L_48 - .L_47)
	.align		4
.L_47:
        /*001c*/ 	.word	index@(_Z13gpu_getPresumPiS_ii)
        /*0020*/ 	.word	0x0000000e


	//----- nvinfo : EIATTR_FRAME_SIZE
	.align		4
.L_48:
        /*0024*/ 	.byte	0x04, 0x11
        /*0026*/ 	.short	(.L_50 - .L_49)
	.align		4
.L_49:
        /*0028*/ 	.word	index@(_Z13gpu_getPresumPiS_ii)
        /*002c*/ 	.word	0x00000000


	//----- nvinfo : EIATTR_REGCOUNT
	.align		4
.L_50:
        /*0030*/ 	.byte	0x04, 0x2f
        /*0032*/ 	.short	(.L_52 - .L_51)
	.align		4
.L_51:
        /*0034*/ 	.word	index@(_Z18gpu_debubbleKernelPiS_S_S_i)
        /*0038*/ 	.word	0x00000012


	//----- nvinfo : EIATTR_FRAME_SIZE
	.align		4
.L_52:
        /*003c*/ 	.byte	0x04, 0x11
        /*003e*/ 	.short	(.L_54 - .L_53)
	.align		4
.L_53:
        /*0040*/ 	.word	index@(_Z18gpu_debubbleKernelPiS_S_S_i)
        /*0044*/ 	.word	0x00000000


	//----- nvinfo : EIATTR_REGCOUNT
	.align		4
.L_54:
        /*0048*/ 	.byte	0x04, 0x2f
        /*004a*/ 	.short	(.L_56 - .L_55)
	.align		4
.L_55:
        /*004c*/ 	.word	index@(_ZN3cub18CUB_300001_SM_10006detail11EmptyKernelIvEEvv)
        /*0050*/ 	.word	0x00000004


	//----- nvinfo : EIATTR_FRAME_SIZE
	.align		4
.L_56:
        /*0054*/ 	.byte	0x04, 0x11
        /*0056*/ 	.short	(.L_58 - .L_57)
	.align		4
.L_57:
        /*0058*/ 	.word	index@(_ZN3cub18CUB_300001_SM_10006detail11EmptyKernelIvEEvv)
        /*005c*/ 	.word	0x00000000


	//----- nvinfo : EIATTR_MIN_STACK_SIZE
	.align		4
.L_58:
        /*0060*/ 	.byte	0x04, 0x12
        /*0062*/ 	.short	(.L_60 - .L_59)
	.align		4
.L_59:
        /*0064*/ 	.word	index@(_ZN3cub18CUB_300001_SM_10006detail11EmptyKernelIvEEvv)
        /*0068*/ 	.word	0x00000000


	//----- nvinfo : EIATTR_MIN_STACK_SIZE
	.align		4
.L_60:
        /*006c*/ 	.byte	0x04, 0x12
        /*006e*/ 	.short	(.L_62 - .L_61)
	.align		4
.L_61:
        /*0070*/ 	.word	index@(_Z18gpu_debubbleKernelPiS_S_S_i)
        /*0074*/ 	.word	0x00000000


	//----- nvinfo : EIATTR_MIN_STACK_SIZE
	.align		4
.L_62:
        /*0078*/ 	.byte	0x04, 0x12
        /*007a*/ 	.short	(.L_64 - .L_63)
	.align		4
.L_63:
        /*007c*/ 	.word	index@(_Z13gpu_getPresumPiS_ii)
        /*0080*/ 	.word	0x00000000


	//----- nvinfo : EIATTR_MIN_STACK_SIZE
	.align		4
.L_64:
        /*0084*/ 	.byte	0x04, 0x12
        /*0086*/ 	.short	(.L_66 - .L_65)
	.align		4
.L_65:
        /*0088*/ 	.word	index@(_Z10gpu_getValPKiPiS1_i)
        /*008c*/ 	.word	0x00000000
.L_66:


//--------------------- .nv.compat                --------------------------
	.section	.nv.compat,"",@"SHT_CUDA_COMPAT_INFO"
	.align	4
        /*0000*/ 	.byte	0x02, 0x09, 0x00, 0x00, 0x02, 0x02, 0x01, 0x00, 0x02, 0x05, 0x05, 0x00, 0x03, 0x07, 0x01, 0x01
        /*0010*/ 	.byte	0x02, 0x03, 0x00, 0x00, 0x02, 0x06, 0x01, 0x00, 0x04, 0x0b, 0x08, 0x00, 0x09, 0x00, 0x00, 0x00
        /*0020*/ 	.byte	0x00, 0x00, 0x00, 0x00


//--------------------- .nv.info._ZN3cub18CUB_300001_SM_10006detail11EmptyKernelIvEEvv --------------------------
	.section	.nv.info._ZN3cub18CUB_300001_SM_10006detail11EmptyKernelIvEEvv,"",@"SHT_CUDA_INFO"
	.sectionflags	@""
	.align	4


	//----- nvinfo : EIATTR_CUDA_API_VERSION
	.align		4
        /*0000*/ 	.byte	0x04, 0x37
        /*0002*/ 	.short	(.L_68 - .L_67)
.L_67:
        /*0004*/ 	.word	0x00000082


	//----- nvinfo : EIATTR_SPARSE_MMA_MASK
	.align		4
.L_68:
        /*0008*/ 	.byte	0x03, 0x50
        /*000a*/ 	.short	0x0000


	//----- nvinfo : EIATTR_MAXREG_COUNT
	.align		4
        /*000c*/ 	.byte	0x03, 0x1b
        /*000e*/ 	.short	0x00ff


	//----- nvinfo : EIATTR_MERCURY_ISA_VERSION
	.align		4
        /*0010*/ 	.byte	0x03, 0x5f
        /*0012*/ 	.short	0x0101


	//----- nvinfo : EIATTR_VRC_CTA_INIT_COUNT
	.align		4
        /*0014*/ 	.byte	0x02, 0x4a
	.zero		1
	.zero		1


	//----- nvinfo : EIATTR_EXIT_INSTR_OFFSETS
	.align		4
        /*0018*/ 	.byte	0x04, 0x1c
        /*001a*/ 	.short	(.L_70 - .L_69)


	//   ....[0]....
.L_69:
        /*001c*/ 	.word	0x00000010


	//----- nvinfo : EIATTR_SW_WAR
	.align		4
.L_70:
        /*0020*/ 	.byte	0x04, 0x36
        /*0022*/ 	.short	(.L_72 - .L_71)
.L_71:
        /*0024*/ 	.word	0x00000008
.L_72:


//--------------------- .nv.info._Z18gpu_debubbleKernelPiS_S_S_i --------------------------
	.section	.nv.info._Z18gpu_debubbleKernelPiS_S_S_i,"",@"SHT_CUDA_INFO"
	.sectionflags	@""
	.align	4


	//----- nvinfo : EIATTR_CUDA_API_VERSION
	.align		4
        /*0000*/ 	.byte	0x04, 0x37
        /*0002*/ 	.short	(.L_74 - .L_73)
.L_73:
        /*0004*/ 	.word	0x00000082


	//----- nvinfo : EIATTR_KPARAM_INFO
	.align		4
.L_74:
        /*0008*/ 	.byte	0x04, 0x17
        /*000a*/ 	.short	(.L_76 - .L_75)
.L_75:
        /*000c*/ 	.word	0x00000000
        /*0010*/ 	.short	0x0004
        /*0012*/ 	.short	0x0020
        /*0014*/ 	.byte	0x00, 0xf0, 0x11, 0x00


	//----- nvinfo : EIATTR_KPARAM_INFO
	.align		4
.L_76:
        /*0018*/ 	.byte	0x04, 0x17
        /*001a*/ 	.short	(.L_78 - .L_77)
.L_77:
        /*001c*/ 	.word	0x00000000
        /*0020*/ 	.short	0x0003
        /*0022*/ 	.short	0x0018
        /*0024*/ 	.byte	0x00, 0xf5, 0x21, 0x00


	//----- nvinfo : EIATTR_KPARAM_INFO
	.align		4
.L_78:
        /*0028*/ 	.byte	0x04, 0x17
        /*002a*/ 	.short	(.L_80 - .L_79)
.L_79:
        /*002c*/ 	.word	0x00000000
        /*0030*/ 	.short	0x0002
        /*0032*/ 	.short	0x0010
        /*0034*/ 	.byte	0x00, 0xf5, 0x21, 0x00


	//----- nvinfo : EIATTR_KPARAM_INFO
	.align		4
.L_80:
        /*0038*/ 	.byte	0x04, 0x17
        /*003a*/ 	.short	(.L_82 - .L_81)
.L_81:
        /*003c*/ 	.word	0x00000000
        /*0040*/ 	.short	0x0001
        /*0042*/ 	.short	0x0008
        /*0044*/ 	.byte	0x00, 0xf5, 0x21, 0x00


	//----- nvinfo : EIATTR_KPARAM_INFO
	.align		4
.L_82:
        /*0048*/ 	.byte	0x04, 0x17
        /*004a*/ 	.short	(.L_84 - .L_83)
.L_83:
        /*004c*/ 	.word	0x00000000
        /*0050*/ 	.short	0x0000
        /*0052*/ 	.short	0x0000
        /*0054*/ 	.byte	0x00, 0xf5, 0x21, 0x00


	//----- nvinfo : EIATTR_SPARSE_MMA_MASK
	.align		4
.L_84:
        /*0058*/ 	.byte	0x03, 0x50
        /*005a*/ 	.short	0x0000


	//----- nvinfo : EIATTR_MAXREG_COUNT
	.align		4
        /*005c*/ 	.byte	0x03, 0x1b
        /*005e*/ 	.short	0x00ff


	//----- nvinfo : EIATTR_MERCURY_ISA_VERSION
	.align		4
        /*0060*/ 	.byte	0x03, 0x5f
        /*0062*/ 	.short	0x0101


	//----- nvinfo : EIATTR_VRC_CTA_INIT_COUNT
	.align		4
        /*0064*/ 	.byte	0x02, 0x4a
	.zero		1
	.zero		1


	//----- nvinfo : EIATTR_EXIT_INSTR_OFFSETS
	.align		4
        /*0068*/ 	.byte	0x04, 0x1c
        /*006a*/ 	.short	(.L_86 - .L_85)


	//   ....[0]....
.L_85:
        /*006c*/ 	.word	0x00000090


	//   ....[1]....
        /*0070*/ 	.word	0x000002c0


	//----- nvinfo : EIATTR_CRS_STACK_SIZE
	.align		4
.L_86:
        /*0074*/ 	.byte	0x04, 0x1e
        /*0076*/ 	.short	(.L_88 - .L_87)
.L_87:
        /*0078*/ 	.word	0x00000000


	//----- nvinfo : EIATTR_CBANK_PARAM_SIZE
	.align		4
.L_88:
        /*007c*/ 	.byte	0x03, 0x19
        /*007e*/ 	.short	0x0024


	//----- nvinfo : EIATTR_PARAM_CBANK
	.align		4
        /*0080*/ 	.byte	0x04, 0x0a
        /*0082*/ 	.short	(.L_90 - .L_89)
	.align		4
.L_89:
        /*0084*/ 	.word	index@(.nv.constant0._Z18gpu_debubbleKernelPiS_S_S_i)
        /*0088*/ 	.short	0x0380
        /*008a*/ 	.short	0x0024


	//----- nvinfo : EIATTR_SW_WAR
	.align		4
.L_90:
        /*008c*/ 	.byte	0x04, 0x36
        /*008e*/ 	.short	(.L_92 - .L_91)
.L_91:
        /*0090*/ 	.word	0x00000008
.L_92:


//--------------------- .nv.info._Z13gpu_getPresumPiS_ii --------------------------
	.section	.nv.info._Z13gpu_getPresumPiS_ii,"",@"SHT_CUDA_INFO"
	.sectionflags	@""
	.align	4


	//----- nvinfo : EIATTR_CUDA_API_VERSION
	.align		4
        /*0000*/ 	.byte	0x04, 0x37
        /*0002*/ 	.short	(.L_94 - .L_93)
.L_93:
        /*0004*/ 	.word	0x00000082


	//----- nvinfo : EIATTR_KPARAM_INFO
	.align		4
.L_94:
        /*0008*/ 	.byte	0x04, 0x17
        /*000a*/ 	.short	(.L_96 - .L_95)
.L_95:
        /*000c*/ 	.word	0x00000000
        /*0010*/ 	.short	0x0003
        /*0012*/ 	.short	0x0014
        /*0014*/ 	.byte	0x00, 0xf0, 0x11, 0x00


	//----- nvinfo : EIATTR_KPARAM_INFO
	.align		4
.L_96:
        /*0018*/ 	.byte	0x04, 0x17
        /*001a*/ 	.short	(.L_98 - .L_97)
.L_97:
        /*001c*/ 	.word	0x00000000
        /*0020*/ 	.short	0x0002
        /*0022*/ 	.short	0x0010
        /*0024*/ 	.byte	0x00, 0xf0, 0x11, 0x00


	//----- nvinfo : EIATTR_KPARAM_INFO
	.align		4
.L_98:
        /*0028*/ 	.byte	0x04, 0x17
        /*002a*/ 	.short	(.L_100 - .L_99)
.L_99:
        /*002c*/ 	.word	0x00000000
        /*0030*/ 	.short	0x0001
        /*0032*/ 	.short	0x0008
        /*0034*/ 	.byte	0x00, 0xf5, 0x21, 0x00


	//----- nvinfo : EIATTR_KPARAM_INFO
	.align		4
.L_100:
        /*0038*/ 	.byte	0x04, 0x17
        /*003a*/ 	.short	(.L_102 - .L_101)
.L_101:
        /*003c*/ 	.word	0x00000000
        /*0040*/ 	.short	0x0000
        /*0042*/ 	.short	0x0000
        /*0044*/ 	.byte	0x00, 0xf5, 0x21, 0x00


	//----- nvinfo : EIATTR_SPARSE_MMA_MASK
	.align		4
.L_102:
        /*0048*/ 	.byte	0x03, 0x50
        /*004a*/ 	.short	0x0000


	//----- nvinfo : EIATTR_MAXREG_COUNT
	.align		4
        /*004c*/ 	.byte	0x03, 0x1b
        /*004e*/ 	.short	0x00ff


	//----- nvinfo : EIATTR_MERCURY_ISA_VERSION
	.align		4
        /*0050*/ 	.byte	0x03, 0x5f
        /*0052*/ 	.short	0x0101


	//----- nvinfo : EIATTR_VRC_CTA_INIT_COUNT
	.align		4
        /*0054*/ 	.byte	0x02, 0x4a
	.zero		1
	.zero		1


	//----- nvinfo : EIATTR_EXIT_INSTR_OFFSETS
	.align		4
        /*0058*/ 	.byte	0x04, 0x1c
        /*005a*/ 	.short	(.L_104 - .L_103)


	//   ....[0]....
.L_103:
        /*005c*/ 	.word	0x00000090


	//   ....[1]....
        /*0060*/ 	.word	0x000002a0


	//----- nvinfo : EIATTR_CRS_STACK_SIZE
	.align		4
.L_104:
        /*0064*/ 	.byte	0x04, 0x1e
        /*0066*/ 	.short	(.L_106 - .L_105)
.L_105:
        /*0068*/ 	.word	0x00000000


	//----- nvinfo : EIATTR_CBANK_PARAM_SIZE
	.align		4
.L_106:
        /*006c*/ 	.byte	0x03, 0x19
        /*006e*/ 	.short	0x0018


	//----- nvinfo : EIATTR_PARAM_CBANK
	.align		4
        /*0070*/ 	.byte	0x04, 0x0a
        /*0072*/ 	.short	(.L_108 - .L_107)
	.align		4
.L_107:
        /*0074*/ 	.word	index@(.nv.constant0._Z13gpu_getPresumPiS_ii)
        /*0078*/ 	.short	0x0380
        /*007a*/ 	.short	0x0018


	//----- nvinfo : EIATTR_SW_WAR
	.align		4
.L_108:
        /*007c*/ 	.byte	0x04, 0x36
        /*007e*/ 	.short	(.L_110 - .L_109)
.L_109:
        /*0080*/ 	.word	0x00000008
.L_110:


//--------------------- .nv.info._Z10gpu_getValPKiPiS1_i --------------------------
	.section	.nv.info._Z10gpu_getValPKiPiS1_i,"",@"SHT_CUDA_INFO"
	.sectionflags	@""
	.align	4


	//----- nvinfo : EIATTR_CUDA_API_VERSION
	.align		4
        /*0000*/ 	.byte	0x04, 0x37
        /*0002*/ 	.short	(.L_112 - .L_111)
.L_111:
        /*0004*/ 	.word	0x00000082


	//----- nvinfo : EIATTR_KPARAM_INFO
	.align		4
.L_112:
        /*0008*/ 	.byte	0x04, 0x17
        /*000a*/ 	.short	(.L_114 - .L_113)
.L_113:
        /*000c*/ 	.word	0x00000000
        /*0010*/ 	.short	0x0003
        /*0012*/ 	.short	0x0018
        /*0014*/ 	.byte	0x00, 0xf0, 0x11, 0x00


	//----- nvinfo : EIATTR_KPARAM_INFO
	.align		4
.L_114:
        /*0018*/ 	.byte	0x04, 0x17
        /*001a*/ 	.short	(.L_116 - .L_115)
.L_115:
        /*001c*/ 	.word	0x00000000
        /*0020*/ 	.short	0x0002
        /*0022*/ 	.short	0x0010
        /*0024*/ 	.byte	0x00, 0xf5, 0x21, 0x00


	//----- nvinfo : EIATTR_KPARAM_INFO
	.align		4
.L_116:
        /*0028*/ 	.byte	0x04, 0x17
        /*002a*/ 	.short	(.L_118 - .L_117)
.L_117:
        /*002c*/ 	.word	0x00000000
        /*0030*/ 	.short	0x0001
        /*0032*/ 	.short	0x0008
        /*0034*/ 	.byte	0x00, 0xf5, 0x21, 0x00


	//----- nvinfo : EIATTR_KPARAM_INFO
	.align		4
.L_118:
        /*0038*/ 	.byte	0x04, 0x17
        /*003a*/ 	.short	(.L_120 - .L_119)
.L_119:
        /*003c*/ 	.word	0x00000000
        /*0040*/ 	.short	0x0000
        /*0042*/ 	.short	0x0000
        /*0044*/ 	.byte	0x00, 0xf5, 0x21, 0x00


	//----- nvinfo : EIATTR_SPARSE_MMA_MASK
	.align		4
.L_120:
        /*0048*/ 	.byte	0x03, 0x50
        /*004a*/ 	.short	0x0000


	//----- nvinfo : EIATTR_MAXREG_COUNT
	.align		4
        /*004c*/ 	.byte	0x03, 0x1b
        /*004e*/ 	.short	0x00ff


	//----- nvinfo : EIATTR_MERCURY_ISA_VERSION
	.align		4
        /*0050*/ 	.byte	0x03, 0x5f
        /*0052*/ 	.short	0x0101


	//----- nvinfo : EIATTR_COOP_GROUP_MASK_REGIDS
	.align		4
        /*0054*/ 	.byte	0x04, 0x29
        /*0056*/ 	.short	(.L_122 - .L_121)


	//   ....[0]....
.L_121:
        /*0058*/ 	.word	0x0500000a


	//   ....[1]....
        /*005c*/ 	.word	0x0500000a


	//   ....[2]....
        /*0060*/ 	.word	0x0500000a


	//   ....[3]....
        /*0064*/ 	.word	0x0500000a


	//   ....[4]....
        /*0068*/ 	.word	0x0500000a


	//   ....[5]....
        /*006c*/ 	.word	0x0500000a


	//   ....[6]....
        /*0070*/ 	.word	0x0500000a


	//   ....[7]....
        /*0074*/ 	.word	0x0500000a


	//   ....[8]....
        /*0078*/ 	.word	0x0500000a


	//   ....[9]....
        /*007c*/ 	.word	0x0500000a


	//----- nvinfo : EIATTR_COOP_GROUP_INSTR_OFFSETS
	.align		4
.L_122:
        /*0080*/ 	.byte	0x04, 0x28
        /*0082*/ 	.short	(.L_124 - .L_123)


	//   ....[0]....
.L_123:
        /*0084*/ 	.word	0x000001c0


	//   ....[1]....
        /*0088*/ 	.word	0x00000230


	//   ....[2]....
        /*008c*/ 	.word	0x00000280


	//   ....[3]....
        /*0090*/ 	.word	0x000002d0


	//   ....[4]....
        /*0094*/ 	.word	0x00000300


	//   ....[5]....
        /*0098*/ 	.word	0x000004d0


	//   ....[6]....
        /*009c*/ 	.word	0x00000590


	//   ....[7]....
        /*00a0*/ 	.word	0x00000620


	//   ....[8]....
        /*00a4*/ 	.word	0x000006a0


	//   ....[9]....
        /*00a8*/ 	.word	0x00000730


	//----- nvinfo : EIATTR_VRC_CTA_INIT_COUNT
	.align		4
.L_124:
        /*00ac*/ 	.byte	0x02, 0x4a
	.zero		1
	.zero		1


	//----- nvinfo : EIATTR_EXIT_INSTR_OFFSETS
	.align		4
        /*00b0*/ 	.byte	0x04, 0x1c
        /*00b2*/ 	.short	(.L_126 - .L_125)


	//   ....[0]....
.L_125:
        /*00b4*/ 	.word	0x00000090


	//   ....[1]....
        /*00b8*/ 	.word	0x00000480


	//----- nvinfo : EIATTR_CRS_STACK_SIZE
	.align		4
.L_126:
        /*00bc*/ 	.byte	0x04, 0x1e
        /*00be*/ 	.short	(.L_128 - .L_127)
.L_127:
        /*00c0*/ 	.word	0x00000000


	//----- nvinfo : EIATTR_CBANK_PARAM_SIZE
	.align		4
.L_128:
        /*00c4*/ 	.byte	0x03, 0x19
        /*00c6*/ 	.short	0x001c


	//----- nvinfo : EIATTR_PARAM_CBANK
	.align		4
        /*00c8*/ 	.byte	0x04, 0x0a
        /*00ca*/ 	.short	(.L_130 - .L_129)
	.align		4
.L_129:
        /*00cc*/ 	.word	index@(.nv.constant0._Z10gpu_getValPKiPiS1_i)
        /*00d0*/ 	.short	0x0380
        /*00d2*/ 	.short	0x001c


	//----- nvinfo : EIATTR_SW_WAR
	.align		4
.L_130:
        /*00d4*/ 	.byte	0x04, 0x36
        /*00d6*/ 	.short	(.L_132 - .L_131)
.L_131:
        /*00d8*/ 	.word	0x00000008
.L_132:


//--------------------- .nv.callgraph             --------------------------
	.section	.nv.callgraph,"",@"SHT_CUDA_CALLGRAPH"
	.align	4
	.sectionentsize	8
	.align		4
        /*0000*/ 	.word	0x00000000
	.align		4
        /*0004*/ 	.word	0xffffffff
	.align		4
        /*0008*/ 	.word	0x00000000
	.align		4
        /*000c*/ 	.word	0xfffffffe
	.align		4
        /*0010*/ 	.word	0x00000000
	.align		4
        /*0014*/ 	.word	0xfffffffd
	.align		4
        /*0018*/ 	.word	0x00000000
	.align		4
        /*001c*/ 	.word	0xfffffffc


//--------------------- .nv.constant4             --------------------------
	.section	.nv.constant4,"a",@progbits
	.align	8
	.align		8
.nv.constant4:
        /*0000*/ 	.dword	_ZN28_INTERNAL_2d0dd250_4_k_cu_rd4cuda3std3__45__cpo5beginE
	.align		8
        /*0008*/ 	.dword	_ZN28_INTERNAL_2d0dd250_4_k_cu_rd4cuda3std3__45__cpo3endE
	.align		8
        /*0010*/ 	.dword	_ZN28_INTERNAL_2d0dd250_4_k_cu_rd4cuda3std3__45__cpo6cbeginE
	.align		8
        /*0018*/ 	.dword	_ZN28_INTERNAL_2d0dd250_4_k_cu_rd4cuda3std3__45__cpo4cendE
	.align		8
        /*0020*/ 	.dword	_ZN28_INTERNAL_2d0dd250_4_k_cu_rd4cuda3std3__45__cpo6rbeginE
	.align		8
        /*0028*/ 	.dword	_ZN28_INTERNAL_2d0dd250_4_k_cu_rd4cuda3std3__45__cpo4rendE
	.align		8
        /*0030*/ 	.dword	_ZN28_INTERNAL_2d0dd250_4_k_cu_rd4cuda3std3__45__cpo7crbeginE
	.align		8
        /*0038*/ 	.dword	_ZN28_INTERNAL_2d0dd250_4_k_cu_rd4cuda3std3__45__cpo5crendE
	.align		8
        /*0040*/ 	.dword	_ZN28_INTERNAL_2d0dd250_4_k_cu_rd4cuda3std3__430_GLOBAL__N__2d0dd250_4_k_cu_rd6ignoreE
	.align		8
        /*0048*/ 	.dword	_ZN28_INTERNAL_2d0dd250_4_k_cu_rd4cuda3std3__419piecewise_constructE
	.align		8
        /*0050*/ 	.dword	_ZN28_INTERNAL_2d0dd250_4_k_cu_rd4cuda3std3__48in_placeE
	.align		8
        /*0058*/ 	.dword	_ZN28_INTERNAL_2d0dd250_4_k_cu_rd4cuda3std3__420unreachable_sentinelE
	.align		8
        /*0060*/ 	.dword	_ZN28_INTERNAL_2d0dd250_4_k_cu_rd4cuda3std3__47nulloptE
	.align		8
        /*0068*/ 	.dword	_ZN28_INTERNAL_2d0dd250_4_k_cu_rd4cuda3std3__48unexpectE
	.align		8
        /*0070*/ 	.dword	_ZN28_INTERNAL_2d0dd250_4_k_cu_rd4cuda3std6ranges3__45__cpo4swapE
	.align		8
        /*0078*/ 	.dword	_ZN28_INTERNAL_2d0dd250_4_k_cu_rd4cuda3std6ranges3__45__cpo9iter_moveE
	.align		8
        /*0080*/ 	.dword	_ZN28_INTERNAL_2d0dd250_4_k_cu_rd4cuda3std6ranges3__45__cpo5beginE
	.align		8
        /*0088*/ 	.dword	_ZN28_INTERNAL_2d0dd250_4_k_cu_rd4cuda3std6ranges3__45__cpo3endE
	.align		8
        /*0090*/ 	.dword	_ZN28_INTERNAL_2d0dd250_4_k_cu_rd4cuda3std6ranges3__45__cpo6cbeginE
	.align		8
        /*0098*/ 	.dword	_ZN28_INTERNAL_2d0dd250_4_k_cu_rd4cuda3std6ranges3__45__cpo4cendE
	.align		8
        /*00a0*/ 	.dword	_ZN28_INTERNAL_2d0dd250_4_k_cu_rd4cuda3std6ranges3__45__cpo7advanceE
	.align		8
        /*00a8*/ 	.dword	_ZN28_INTERNAL_2d0dd250_4_k_cu_rd4cuda3std6ranges3__45__cpo9iter_swapE
	.align		8
        /*00b0*/ 	.dword	_ZN28_INTERNAL_2d0dd250_4_k_cu_rd4cuda3std6ranges3__45__cpo4nextE
	.align		8
        /*00b8*/ 	.dword	_ZN28_INTERNAL_2d0dd250_4_k_cu_rd4cuda3std6ranges3__45__cpo4prevE
	.align		8
        /*00c0*/ 	.dword	_ZN28_INTERNAL_2d0dd250_4_k_cu_rd4cuda3std6ranges3__45__cpo4dataE
	.align		8
        /*00c8*/ 	.dword	_ZN28_INTERNAL_2d0dd250_4_k_cu_rd4cuda3std6ranges3__45__cpo5cdataE
	.align		8
        /*00d0*/ 	.dword	_ZN28_INTERNAL_2d0dd250_4_k_cu_rd4cuda3std6ranges3__45__cpo4sizeE
	.align		8
        /*00d8*/ 	.dword	_ZN28_INTERNAL_2d0dd250_4_k_cu_rd4cuda3std6ranges3__45__cpo5ssizeE
	.align		8
        /*00e0*/ 	.dword	_ZN28_INTERNAL_2d0dd250_4_k_cu_rd4cuda3std6ranges3__45__cpo8distanceE
	.align		8
        /*00e8*/ 	.dword	_ZN28_INTERNAL_2d0dd250_4_k_cu_rd6thrust24THRUST_300001_SM_1000_NS8cuda_cub3parE
	.align		8
        /*00f0*/ 	.dword	_ZN28_INTERNAL_2d0dd250_4_k_cu_rd6thrust24THRUST_300001_SM_1000_NS8cuda_cub10par_nosyncE
	.align		8
        /*00f8*/ 	.dword	_ZN28_INTERNAL_2d0dd250_4_k_cu_rd6thrust24THRUST_300001_SM_1000_NS6system6detail10sequential3seqE
	.align		8
        /*0100*/ 	.dword	_ZN28_INTERNAL_2d0dd250_4_k_cu_rd6thrust24THRUST_300001_SM_1000_NS12placeholders2_1E
	.align		8
        /*0108*/ 	.dword	_ZN28_INTERNAL_2d0dd250_4_k_cu_rd6thrust24THRUST_300001_SM_1000_NS12placeholders2_2E
	.align		8
        /*0110*/ 	.dword	_ZN28_INTERNAL_2d0dd250_4_k_cu_rd6thrust24THRUST_300001_SM_1000_NS12placeholders2_3E
	.align		8
        /*0118*/ 	.dword	_ZN28_INTERNAL_2d0dd250_4_k_cu_rd6thrust24THRUST_300001_SM_1000_NS12placeholders2_4E
	.align		8
        /*0120*/ 	.dword	_ZN28_INTERNAL_2d0dd250_4_k_cu_rd6thrust24THRUST_300001_SM_1000_NS12placeholders2_5E
	.align		8
        /*0128*/ 	.dword	_ZN28_INTERNAL_2d0dd250_4_k_cu_rd6thrust24THRUST_300001_SM_1000_NS12placeholders2_6E
	.align		8
        /*0130*/ 	.dword	_ZN28_INTERNAL_2d0dd250_4_k_cu_rd6thrust24THRUST_300001_SM_1000_NS12placeholders2_7E
	.align		8
        /*0138*/ 	.dword	_ZN28_INTERNAL_2d0dd250_4_k_cu_rd6thrust24THRUST_300001_SM_1000_NS12placeholders2_8E
	.align		8
        /*0140*/ 	.dword	_ZN28_INTERNAL_2d0dd250_4_k_cu_rd6thrust24THRUST_300001_SM_1000_NS12placeholders2_9E
	.align		8
        /*0148*/ 	.dword	_ZN28_INTERNAL_2d0dd250_4_k_cu_rd6thrust24THRUST_300001_SM_1000_NS12placeholders3_10E
	.align		8
        /*0150*/ 	.dword	_ZN28_INTERNAL_2d0dd250_4_k_cu_rd6thrust24THRUST_300001_SM_1000_NS3seqE


//--------------------- .text._ZN3cub18CUB_300001_SM_10006detail11EmptyKernelIvEEvv --------------------------
	.section	.text._ZN3cub18CUB_300001_SM_10006detail11EmptyKernelIvEEvv,"ax",@progbits
	.align	128
        .global         _ZN3cub18CUB_300001_SM_10006detail11EmptyKernelIvEEvv
        .type           _ZN3cub18CUB_300001_SM_10006detail11EmptyKernelIvEEvv,@function
        .size           _ZN3cub18CUB_300001_SM_10006detail11EmptyKernelIvEEvv,(.L_x_15 - _ZN3cub18CUB_300001_SM_10006detail11EmptyKernelIvEEvv)
        .other          _ZN3cub18CUB_300001_SM_10006detail11EmptyKernelIvEEvv,@"STO_CUDA_ENTRY STV_DEFAULT"
_ZN3cub18CUB_300001_SM_10006detail11EmptyKernelIvEEvv:
.text._ZN3cub18CUB_300001_SM_10006detail11EmptyKernelIvEEvv:
[----:B------:R-:W-:Y:S01]  /*0000*/  LDC R1, c[0x0][0x37c] ;  /* 0x0000df00ff017b82 */ /* 0x000fe20000000800 */
[----:B------:R-:W-:Y:S05]  /*0010*/  EXIT ;  /* 0x000000000000794d */ /* 0x000fea0003800000 */
.L_x_0:
[----:B------:R-:W-:-:S00]  /*0020*/  BRA `(.L_x_0) ;  /* 0xfffffffc00fc7947 */ /* 0x000fc0000383ffff */
[----:B------:R-:W-:-:S00]  /*0030*/  NOP ;  /* 0x0000000000007918 */ /* 0x000fc00000000000 */
        /* <DEDUP_REMOVED lines=12> */
.L_x_15:


//--------------------- .text._Z18gpu_debubbleKernelPiS_S_S_i --------------------------
	.section	.text._Z18gpu_debubbleKernelPiS_S_S_i,"ax",@progbits
	.align	128
        .global         _Z18gpu_debubbleKernelPiS_S_S_i
        .type           _Z18gpu_debubbleKernelPiS_S_S_i,@function
        .size           _Z18gpu_debubbleKernelPiS_S_S_i,(.L_x_16 - _Z18gpu_debubbleKernelPiS_S_S_i)
        .other          _Z18gpu_debubbleKernelPiS_S_S_i,@"STO_CUDA_ENTRY STV_DEFAULT"
_Z18gpu_debubbleKernelPiS_S_S_i:
.text._Z18gpu_debubbleKernelPiS_S_S_i:
[----:B------:R-:W-:Y:S01]  /*0000*/  LDC R1, c[0x0][0x37c] ;  /* 0x0000df00ff017b82 */ /* 0x000fe20000000800 */
[----:B------:R-:W0:Y:S07]  /*0010*/  S2R R3, SR_TID.X ;  /* 0x0000000000037919 */ /* 0x000e2e0000002100 */
[----:B------:R-:W0:Y:S01]  /*0020*/  S2UR UR4, SR_CTAID.X ;  /* 0x00000000000479c3 */ /* 0x000e220000002500 */
[----:B------:R-:W1:Y:S07]  /*0030*/  LDCU UR6, c[0x0][0x3a0] ;  /* 0x00007400ff0677ac */ /* 0x000e6e0008000800 */
[----:B------:R-:W0:Y:S01]  /*0040*/  LDC R2, c[0x0][0x360] ;  /* 0x0000d800ff027b82 */ /* 0x000e220000000800 */
[----:B-1----:R-:W-:Y:S01]  /*0050*/  USHF.R.S32.HI UR5, URZ, 0x1f, UR6 ;  /* 0x0000001fff057899 */ /* 0x002fe20008011406 */
[----:B0-----:R-:W-:-:S05]  /*0060*/  IMAD R0, R2, UR4, R3 ;  /* 0x0000000402007c24 */ /* 0x001fca000f8e0203 */
[----:B------:R-:W-:-:S04]  /*0070*/  ISETP.GE.U32.AND P0, PT, R0, UR6, PT ;  /* 0x0000000600007c0c */ /* 0x000fc8000bf06070 */
[----:B------:R-:W-:-:S13]  /*0080*/  ISETP.GE.U32.AND.EX P0, PT, RZ, UR5, PT, P0 ;  /* 0x00000005ff007c0c */ /* 0x000fda000bf06100 */
[----:B------:R-:W-:Y:S05]  /*0090*/  @P0 EXIT ;  /* 0x000000000000094d */ /* 0x000fea0003800000 */
[----:B------:R-:W0:Y:S01]  /*00a0*/  LDCU UR4, c[0x0][0x370] ;  /* 0x00006e00ff0477ac */ /* 0x000e220008000800 */
[----:B------:R-:W-:Y:S02]  /*00b0*/  IMAD.MOV.U32 R11, RZ, RZ, R0 ;  /* 0x000000ffff0b7224 */ /* 0x000fe400078e0000 */
[----:B------:R-:W-:Y:S01]  /*00c0*/  IMAD.MOV.U32 R10, RZ, RZ, RZ ;  /* 0x000000ffff0a7224 */ /* 0x000fe200078e00ff */
[----:B------:R-:W1:Y:S01]  /*00d0*/  LDCU.64 UR6, c[0x0][0x358] ;  /* 0x00006b00ff0677ac */ /* 0x000e620008000a00 */
[----:B------:R-:W2:Y:S01]  /*00e0*/  LDCU UR10, c[0x0][0x3a0] ;  /* 0x00007400ff0a77ac */ /* 0x000ea20008000800 */
[----:B------:R-:W3:Y:S01]  /*00f0*/  LDCU.64 UR8, c[0x0][0x380] ;  /* 0x00007000ff0877ac */ /* 0x000ee20008000a00 */
[----:B0-----:R-:W-:-:S07]  /*0100*/  IMAD R0, R2, UR4, RZ ;  /* 0x0000000402007c24 */ /* 0x001fce000f8e02ff */
.L_x_1:
[C---:B------:R-:W-:Y:S01]  /*0110*/  IMAD.SHL.U32 R9, R11.reuse, 0x4, RZ ;  /* 0x000000040b097824 */ /* 0x040fe200078e00ff */
[----:B------:R-:W-:-:S04]  /*0120*/  SHF.L.U64.HI R14, R11, 0x2, R10 ;  /* 0x000000020b0e7819 */ /* 0x000fc8000001020a */
[----:B---3--:R-:W-:-:S04]  /*0130*/  IADD3 R2, P0, PT, R9, UR8, RZ ;  /* 0x0000000809027c10 */ /* 0x008fc8000ff1e0ff */
[----:B------:R-:W-:-:S05]  /*0140*/  IADD3.X R3, PT, PT, R14, UR9, RZ, P0, !PT ;  /* 0x000000090e037c10 */ /* 0x000fca00087fe4ff */
[----:B-1----:R-:W3:Y:S02]  /*0150*/  LDG.E.CONSTANT R15, desc[UR6][R2.64] ;  /* 0x00000006020f7981 */ /* 0x002ee4000c1e9900 */
[----:B---3--:R-:W-:-:S13]  /*0160*/  ISETP.NE.AND P0, PT, R15, RZ, PT ;  /* 0x000000ff0f00720c */ /* 0x008fda0003f05270 */
[----:B------:R-:W0:Y:S01]  /*0170*/  @P0 LDC.64 R6, c[0x0][0x388] ;  /* 0x0000e200ff060b82 */ /* 0x000e220000000a00 */
[--C-:B------:R-:W-:Y:S02]  /*0180*/  @P0 SHF.R.U64 R5, R11, 0x3, R10.reuse ;  /* 0x000000030b050819 */ /* 0x100fe4000000120a */
[----:B------:R-:W-:Y:S02]  /*0190*/  @P0 SHF.R.U32.HI R8, RZ, 0x3, R10 ;  /* 0x00000003ff080819 */ /* 0x000fe4000001160a */
[----:B------:R-:W-:Y:S02]  /*01a0*/  @P0 LOP3.LUT R5, R5, 0xfffffffc, RZ, 0xc0, !PT ;  /* 0xfffffffc05050812 */ /* 0x000fe400078ec0ff */
[----:B------:R-:W-:Y:S01]  /*01b0*/  @P0 LOP3.LUT R8, R8, 0x1fffffff, RZ, 0xc0, !PT ;  /* 0x1fffffff08080812 */ /* 0x000fe200078ec0ff */
[----:B------:R-:W1:Y:S08]  /*01c0*/  @P0 LDC.64 R12, c[0x0][0x390] ;  /* 0x0000e400ff0c0b82 */ /* 0x000e700000000a00 */
[----:B------:R-:W3:Y:S01]  /*01d0*/  @P0 LDC.64 R2, c[0x0][0x398] ;  /* 0x0000e600ff020b82 */ /* 0x000ee20000000a00 */
[----:B0-----:R-:W-:-:S05]  /*01e0*/  @P0 IADD3 R6, P2, PT, R9, R6, RZ ;  /* 0x0000000609060210 */ /* 0x001fca0007f5e0ff */
[----:B------:R-:W-:Y:S01]  /*01f0*/  @P0 IMAD.X R7, R14, 0x1, R7, P2 ;  /* 0x000000010e070824 */ /* 0x000fe200010e0607 */
[----:B-1----:R-:W-:-:S05]  /*0200*/  @P0 IADD3 R4, P1, PT, R5, R12, RZ ;  /* 0x0000000c05040210 */ /* 0x002fca0007f3e0ff */
[----:B------:R-:W4:Y:S01]  /*0210*/  @P0 LDG.E R7, desc[UR6][R6.64] ;  /* 0x0000000606070981 */ /* 0x000f22000c1e1900 */
[----:B------:R-:W-:-:S05]  /*0220*/  @P0 IMAD.X R5, R8, 0x1, R13, P1 ;  /* 0x0000000108050824 */ /* 0x000fca00008e060d */
[----:B------:R-:W4:Y:S01]  /*0230*/  @P0 LDG.E R4, desc[UR6][R4.64] ;  /* 0x0000000604040981 */ /* 0x000f22000c1e1900 */
[----:B------:R-:W-:-:S05]  /*0240*/  IADD3 R11, P1, PT, R0, R11, RZ ;  /* 0x0000000b000b7210 */ /* 0x000fca0007f3e0ff */
[----:B------:R-:W-:Y:S01]  /*0250*/  IMAD.X R10, RZ, RZ, R10, P1 ;  /* 0x000000ffff0a7224 */ /* 0x000fe200008e060a */
[----:B----4-:R-:W-:-:S05]  /*0260*/  @P0 IADD3 R9, PT, PT, R4, -0x1, R7 ;  /* 0xffffffff04090810 */ /* 0x010fca0007ffe007 */
[----:B---3--:R-:W-:-:S05]  /*0270*/  @P0 IMAD.WIDE R2, R9, 0x4, R2 ;  /* 0x0000000409020825 */ /* 0x008fca00078e0202 */
[----:B------:R0:W-:Y:S01]  /*0280*/  @P0 STG.E desc[UR6][R2.64], R15 ;  /* 0x0000000f02000986 */ /* 0x0001e2000c101906 */
[----:B--2---:R-:W-:-:S04]  /*0290*/  ISETP.GE.U32.AND P0, PT, R11, UR10, PT ;  /* 0x0000000a0b007c0c */ /* 0x004fc8000bf06070 */
[----:B------:R-:W-:-:S13]  /*02a0*/  ISETP.GE.U32.AND.EX P0, PT, R10, UR5, PT, P0 ;  /* 0x000000050a007c0c */ /* 0x000fda000bf06100 */
[----:B0-----:R-:W-:Y:S05]  /*02b0*/  @!P0 BRA `(.L_x_1) ;  /* 0xfffffffc00948947 */ /* 0x001fea000383ffff */
[----:B------:R-:W-:Y:S05]  /*02c0*/  EXIT ;  /* 0x000000000000794d */ /* 0x000fea0003800000 */
.L_x_2:
        /* <DEDUP_REMOVED lines=11> */
.L_x_16:


//--------------------- .text._Z13gpu_getPresumPiS_ii --------------------------
	.section	.text._Z13gpu_getPresumPiS_ii,"ax",@progbits
	.align	128
        .global         _Z13gpu_getPresumPiS_ii
        .type           _Z13gpu_getPresumPiS_ii,@function
        .size           _Z13gpu_getPresumPiS_ii,(.L_x_17 - _Z13gpu_getPresumPiS_ii)
        .other          _Z13gpu_getPresumPiS_ii,@"STO_CUDA_ENTRY STV_DEFAULT"
_Z13gpu_getPresumPiS_ii:
.text._Z13gpu_getPresumPiS_ii:
        /* <DEDUP_REMOVED lines=13> */
[----:B------:R-:W1:Y:S01]  /*00d0*/  LDCU UR4, c[0x0][0x394] ;  /* 0x00007280ff0477ac */ /* 0x000e620008000800 */
[----:B------:R-:W2:Y:S01]  /*00e0*/  LDCU.64 UR6, c[0x0][0x358] ;  /* 0x00006b00ff0677ac */ /* 0x000ea20008000a00 */
[----:B------:R-:W3:Y:S01]  /*00f0*/  LDCU UR9, c[0x0][0x394] ;  /* 0x00007280ff0977ac */ /* 0x000ee20008000800 */
[----:B------:R-:W4:Y:S01]  /*0100*/  LDCU UR14, c[0x0][0x390] ;  /* 0x00007200ff0e77ac */ /* 0x000f220008000800 */
[----:B0-----:R-:W-:Y:S01]  /*0110*/  IMAD R0, R2, UR5, RZ ;  /* 0x0000000502007c24 */ /* 0x001fe2000f8e02ff */
[----:B------:R-:W0:Y:S01]  /*0120*/  LDCU.64 UR10, c[0x0][0x380] ;  /* 0x00007000ff0a77ac */ /* 0x000e220008000a00 */
[----:B------:R-:W0:Y:S01]  /*0130*/  LDCU.64 UR12, c[0x0][0x388] ;  /* 0x00007100ff0c77ac */ /* 0x000e220008000a00 */
[----:B-1----:R-:W-:-:S12]  /*0140*/  USHF.R.S32.HI UR4, URZ, 0x1f, UR4 ;  /* 0x0000001fff047899 */ /* 0x002fd80008011404 */
.L_x_3:
[C---:B---3--:R-:W-:Y:S01]  /*0150*/  ISETP.GE.U32.AND P0, PT, R11.reuse, UR9, PT ;  /* 0x000000090b007c0c */ /* 0x048fe2000bf06070 */
[C---:B------:R-:W-:Y:S01]  /*0160*/  IMAD.SHL.U32 R7, R11.reuse, 0x4, RZ ;  /* 0x000000040b077824 */ /* 0x040fe200078e00ff */
[----:B------:R-:W-:Y:S02]  /*0170*/  SHF.L.U64.HI R10, R11, 0x2, R8 ;  /* 0x000000020b0a7819 */ /* 0x000fe40000010208 */
[----:B------:R-:W-:Y:S02]  /*0180*/  ISETP.GE.U32.AND.EX P0, PT, R8, UR4, PT, P0 ;  /* 0x0000000408007c0c */ /* 0x000fe4000bf06100 */
[----:B0-----:R-:W-:-:S04]  /*0190*/  IADD3 R2, P1, PT, R7, UR10, RZ ;  /* 0x0000000a07027c10 */ /* 0x001fc8000ff3e0ff */
[----:B------:R-:W-:-:S05]  /*01a0*/  IADD3.X R3, PT, PT, R10, UR11, RZ, P1, !PT ;  /* 0x0000000b0a037c10 */ /* 0x000fca0008ffe4ff */
[----:B--2---:R-:W2:Y:S02]  /*01b0*/  LDG.E R9, desc[UR6][R2.64] ;  /* 0x0000000602097981 */ /* 0x004ea4000c1e1900 */
[----:B------:R-:W-:-:S04]  /*01c0*/  @P0 IADD3 R5, P2, PT, R11, -UR9, RZ ;  /* 0x800000090b050c10 */ /* 0x000fc8000ff5e0ff */
[----:B------:R-:W-:Y:S02]  /*01d0*/  @P0 IADD3.X R6, PT, PT, R8, ~UR4, RZ, P2, !PT ;  /* 0x8000000408060c10 */ /* 0x000fe400097fe4ff */
[----:B------:R-:W-:-:S04]  /*01e0*/  @P0 LEA R4, P2, R5, UR10, 0x2 ;  /* 0x0000000a05040c11 */ /* 0x000fc8000f8410ff */
[----:B------:R-:W-:-:S05]  /*01f0*/  @P0 LEA.HI.X R5, R5, UR11, R6, 0x2, P2 ;  /* 0x0000000b05050c11 */ /* 0x000fca00090f1406 */
[----:B------:R-:W2:Y:S01]  /*0200*/  @P0 LDG.E R4, desc[UR6][R4.64] ;  /* 0x0000000604040981 */ /* 0x000ea2000c1e1900 */
[----:B------:R-:W-:-:S04]  /*0210*/  IADD3 R6, P1, PT, R7, UR12, RZ ;  /* 0x0000000c07067c10 */ /* 0x000fc8000ff3e0ff */
[----:B------:R-:W-:Y:S01]  /*0220*/  IADD3.X R7, PT, PT, R10, UR13, RZ, P1, !PT ;  /* 0x0000000d0a077c10 */ /* 0x000fe20008ffe4ff */
[----:B--2---:R-:W-:Y:S01]  /*0230*/  @P0 IMAD.IADD R9, R9, 0x1, R4 ;  /* 0x0000000109090824 */ /* 0x004fe200078e0204 */
[----:B------:R-:W-:-:S04]  /*0240*/  IADD3 R11, P0, PT, R0, R11, RZ ;  /* 0x0000000b000b7210 */ /* 0x000fc80007f1e0ff */
[----:B------:R1:W-:Y:S01]  /*0250*/  STG.E desc[UR6][R6.64], R9 ;  /* 0x0000000906007986 */ /* 0x0003e2000c101906 */
[----:B------:R-:W-:Y:S01]  /*0260*/  IMAD.X R8, RZ, RZ, R8, P0 ;  /* 0x000000ffff087224 */ /* 0x000fe200000e0608 */
[----:B----4-:R-:W-:-:S04]  /*0270*/  ISETP.GE.U32.AND P0, PT, R11, UR14, PT ;  /* 0x0000000e0b007c0c */ /* 0x010fc8000bf06070 */
[----:B------:R-:W-:-:S13]  /*0280*/  ISETP.GE.U32.AND.EX P0, PT, R8, UR8, PT, P0 ;  /* 0x0000000808007c0c */ /* 0x000fda000bf06100 */
[----:B-1----:R-:W-:Y:S05]  /*0290*/  @!P0 BRA `(.L_x_3) ;  /* 0xfffffffc00ac8947 */ /* 0x002fea000383ffff */
[----:B------:R-:W-:Y:S05]  /*02a0*/  EXIT ;  /* 0x000000000000794d */ /* 0x000fea0003800000 */
.L_x_4:
        /* <DEDUP_REMOVED lines=13> */
.L_x_17:


//--------------------- .text._Z10gpu_getValPKiPiS1_i --------------------------
	.section	.text._Z10gpu_getValPKiPiS1_i,"ax",@progbits
	.align	128
        .global         _Z10gpu_getValPKiPiS1_i
        .type           _Z10gpu_getValPKiPiS1_i,@function
        .size           _Z10gpu_getValPKiPiS1_i,(.L_x_18 - _Z10gpu_getValPKiPiS1_i)
        .other          _Z10gpu_getValPKiPiS1_i,@"STO_CUDA_ENTRY STV_DEFAULT"
_Z10gpu_getValPKiPiS1_i:
.text._Z10gpu_getValPKiPiS1_i:
        /* <DEDUP_REMOVED lines=10> */
[----:B------:R-:W0:Y:S01]  /*00a0*/  LDC.64 R2, c[0x0][0x380] ;  /* 0x0000e000ff027b82 */ /* 0x000e220000000a00 */
[----:B------:R-:W1:Y:S01]  /*00b0*/  LDCU UR4, c[0x0][0x370] ;  /* 0x00006e00ff0477ac */ /* 0x000e620008000800 */
[----:B------:R-:W-:Y:S01]  /*00c0*/  IMAD.MOV.U32 R7, RZ, RZ, RZ ;  /* 0x000000ffff077224 */ /* 0x000fe200078e00ff */
[----:B------:R-:W2:Y:S05]  /*00d0*/  LDCU.64 UR6, c[0x0][0x358] ;  /* 0x00006b00ff0677ac */ /* 0x000eaa0008000a00 */
[----:B------:R-:W3:Y:S01]  /*00e0*/  LDC.64 R4, c[0x0][0x388] ;  /* 0x0000e200ff047b82 */ /* 0x000ee20000000a00 */
[----:B------:R-:W4:Y:S01]  /*00f0*/  LDCU UR8, c[0x0][0x398] ;  /* 0x00007300ff0877ac */ /* 0x000f220008000800 */
[----:B-1----:R-:W-:-:S07]  /*0100*/  IMAD R6, R6, UR4, RZ ;  /* 0x0000000406067c24 */ /* 0x002fce000f8e02ff */
.L_x_6:
[C---:B------:R-:W-:Y:S01]  /*0110*/  IMAD.SHL.U32 R9, R8.reuse, 0x4, RZ ;  /* 0x0000000408097824 */ /* 0x040fe200078e00ff */
[----:B------:R-:W-:-:S04]  /*0120*/  SHF.L.U64.HI R0, R8, 0x2, R7 ;  /* 0x0000000208007819 */ /* 0x000fc80000010207 */
[----:B0-----:R-:W-:-:S05]  /*0130*/  IADD3 R14, P0, PT, R9, R2, RZ ;  /* 0x00000002090e7210 */ /* 0x001fca0007f1e0ff */
[----:B------:R-:W-:-:S05]  /*0140*/  IMAD.X R15, R0, 0x1, R3, P0 ;  /* 0x00000001000f7824 */ /* 0x000fca00000e0603 */
[----:B--2---:R-:W2:Y:S01]  /*0150*/  LDG.E.CONSTANT R14, desc[UR6][R14.64] ;  /* 0x000000060e0e7981 */ /* 0x004ea2000c1e9900 */
[----:B------:R-:W-:Y:S02]  /*0160*/  VOTE.ANY R10, PT, PT ;  /* 0x00000000000a7806 */ /* 0x000fe400038e0100 */
[----:B------:R-:W-:Y:S02]  /*0170*/  LOP3.LUT R12, R8, 0x1f, RZ, 0xc0, !PT ;  /* 0x0000001f080c7812 */ /* 0x000fe400078ec0ff */
[----:B------:R-:W-:Y:S02]  /*0180*/  R2UR UR4, R10 ;  /* 0x000000000a0472ca */ /* 0x000fe400000e0000 */
[----:B--2---:R-:W-:-:S04]  /*0190*/  ISETP.NE.AND P0, PT, R14, RZ, PT ;  /* 0x000000ff0e00720c */ /* 0x004fc80003f05270 */
[----:B------:R-:W-:-:S07]  /*01a0*/  SEL R11, RZ, 0x1, !P0 ;  /* 0x00000001ff0b7807 */ /* 0x000fce0004000000 */
[----:B------:R-:W-:Y:S05]  /*01b0*/  BRA.DIV UR4, `(.L_x_5) ;  /* 0x0000000204b47947 */ /* 0x000fea000b800000 */
[----:B------:R-:W0:Y:S01]  /*01c0*/  SHFL.UP PT, R13, R11, 0x1, RZ ;  /* 0x042000000b0d7989 */ /* 0x000e2200000e00ff */
[----:B------:R-:W-:-:S04]  /*01d0*/  ISETP.NE.U32.AND P0, PT, R12, RZ, PT ;  /* 0x000000ff0c00720c */ /* 0x000fc80003f05070 */
[----:B------:R-:W-:-:S04]  /*01e0*/  ISETP.NE.AND.EX P0, PT, RZ, RZ, PT, P0 ;  /* 0x000000ffff00720c */ /* 0x000fc80003f05300 */
[----:B0-----:R-:W-:Y:S02]  /*01f0*/  SEL R14, R13, RZ, P0 ;  /* 0x000000ff0d0e7207 */ /* 0x001fe40000000000 */
[----:B------:R-:W-:-:S03]  /*0200*/  ISETP.GE.U32.AND P0, PT, R12, 0x2, PT ;  /* 0x000000020c00780c */ /* 0x000fc60003f06070 */
[----:B------:R-:W-:Y:S01]  /*0210*/  IMAD.IADD R13, R11, 0x1, R14 ;  /* 0x000000010b0d7824 */ /* 0x000fe200078e020e */
[----:B------:R-:W-:-:S04]  /*0220*/  ISETP.GE.U32.AND.EX P0, PT, RZ, RZ, PT, P0 ;  /* 0x000000ffff00720c */ /* 0x000fc80003f06100 */
[----:B------:R-:W0:Y:S02]  /*0230*/  SHFL.UP PT, R14, R13, 0x2, RZ ;  /* 0x044000000d0e7989 */ /* 0x000e2400000e00ff */
        /* <DEDUP_REMOVED lines=10> */
[----:B0-----:R-:W-:-:S05]  /*02e0*/  SEL R14, R14, RZ, P0 ;  /* 0x000000ff0e0e7207 */ /* 0x001fca0000000000 */
[----:B------:R-:W-:-:S05]  /*02f0*/  IMAD.IADD R17, R11, 0x1, R14 ;  /* 0x000000010b117824 */ /* 0x000fca00078e020e */
[----:B------:R0:W1:Y:S02]  /*0300*/  SHFL.UP PT, R13, R17, 0x10, RZ ;  /* 0x06000000110d7989 */ /* 0x00006400000e00ff */
.L_x_13:
[----:B------:R-:W-:-:S04]  /*0310*/  IADD3 R15, P1, PT, R8, 0x1, RZ ;  /* 0x00000001080f7810 */ /* 0x000fc80007f3e0ff */
[----:B----4-:R-:W-:Y:S01]  /*0320*/  ISETP.GE.U32.AND P0, PT, R15, UR8, PT ;  /* 0x000000080f007c0c */ /* 0x010fe2000bf06070 */
[----:B------:R-:W-:Y:S01]  /*0330*/  IMAD.X R16, RZ, RZ, R7, P1 ;  /* 0x000000ffff107224 */ /* 0x000fe200008e0607 */
[----:B------:R-:W-:-:S04]  /*0340*/  ISETP.NE.U32.AND P1, PT, R12, 0x1f, PT ;  /* 0x0000001f0c00780c */ /* 0x000fc80003f25070 */
[----:B------:R-:W-:-:S04]  /*0350*/  ISETP.GE.U32.AND.EX P0, PT, R16, UR5, PT, P0 ;  /* 0x0000000510007c0c */ /* 0x000fc8000bf06100 */
[----:B------:R-:W-:Y:S02]  /*0360*/  ISETP.NE.OR.EX P0, PT, RZ, RZ, P0, P1 ;  /* 0x000000ffff00720c */ /* 0x000fe40000705710 */
[----:B------:R-:W-:Y:S02]  /*0370*/  ISETP.GE.U32.AND P1, PT, R12, 0x10, PT ;  /* 0x000000100c00780c */ /* 0x000fe40003f26070 */
[----:B---3--:R-:W-:Y:S02]  /*0380*/  IADD3 R12, P2, PT, R9, R4, RZ ;  /* 0x00000004090c7210 */ /* 0x008fe40007f5e0ff */
[----:B------:R-:W-:-:S04]  /*0390*/  ISETP.GE.U32.AND.EX P1, PT, RZ, RZ, PT, P1 ;  /* 0x000000ffff00720c */ /* 0x000fc80003f26110 */
[----:B-1----:R-:W-:Y:S01]  /*03a0*/  SEL R14, R13, RZ, P1 ;  /* 0x000000ff0d0e7207 */ /* 0x002fe20000800000 */
[----:B------:R-:W-:Y:S02]  /*03b0*/  IMAD.X R13, R0, 0x1, R5, P2 ;  /* 0x00000001000d7824 */ /* 0x000fe400010e0605 */
[----:B------:R-:W1:Y:S01]  /*03c0*/  @!P0 LDC.64 R10, c[0x0][0x390] ;  /* 0x0000e400ff0a8b82 */ /* 0x000e620000000a00 */
[----:B------:R-:W-:Y:S01]  /*03d0*/  @!P0 SHF.R.U64 R15, R15, 0x3, R16 ;  /* 0x000000030f0f8819 */ /* 0x000fe20000001210 */
[----:B0-----:R-:W-:-:S05]  /*03e0*/  IMAD.IADD R17, R17, 0x1, R14 ;  /* 0x0000000111117824 */ /* 0x001fca00078e020e */
[----:B------:R0:W-:Y:S01]  /*03f0*/  STG.E desc[UR6][R12.64], R17 ;  /* 0x000000110c007986 */ /* 0x0001e2000c101906 */
[----:B-1----:R-:W-:-:S04]  /*0400*/  @!P0 IADD3 R10, P1, PT, R15, R10, RZ ;  /* 0x0000000a0f0a8210 */ /* 0x002fc80007f3e0ff */
[----:B------:R-:W-:-:S05]  /*0410*/  @!P0 LEA.HI.X R11, R16, R11, RZ, 0x1d, P1 ;  /* 0x0000000b100b8211 */ /* 0x000fca00008fecff */
[----:B------:R0:W-:Y:S01]  /*0420*/  @!P0 STG.E desc[UR6][R10.64], R17 ;  /* 0x000000110a008986 */ /* 0x0001e2000c101906 */
[----:B------:R-:W-:-:S05]  /*0430*/  IADD3 R8, P0, PT, R6, R8, RZ ;  /* 0x0000000806087210 */ /* 0x000fca0007f1e0ff */
[----:B------:R-:W-:Y:S01]  /*0440*/  IMAD.X R7, RZ, RZ, R7, P0 ;  /* 0x000000ffff077224 */ /* 0x000fe200000e0607 */
[----:B------:R-:W-:-:S04]  /*0450*/  ISETP.GE.U32.AND P0, PT, R8, UR8, PT ;  /* 0x0000000808007c0c */ /* 0x000fc8000bf06070 */
[----:B------:R-:W-:-:S13]  /*0460*/  ISETP.GE.U32.AND.EX P0, PT, R7, UR5, PT, P0 ;  /* 0x0000000507007c0c */ /* 0x000fda000bf06100 */
[----:B0-----:R-:W-:Y:S05]  /*0470*/  @!P0 BRA `(.L_x_6) ;  /* 0xfffffffc00248947 */ /* 0x001fea000383ffff */
[----:B------:R-:W-:Y:S05]  /*0480*/  EXIT ;  /* 0x000000000000794d */ /* 0x000fea0003800000 */
.L_x_5:
[----:B------:R-:W-:Y:S01]  /*0490*/  BSSY B0, `(.L_x_7) ;  /* 0x0000006000007945 */ /* 0x000fe20003800000 */
[----:B------:R-:W-:Y:S02]  /*04a0*/  IMAD.MOV.U32 R16, RZ, RZ, 0x1 ;  /* 0x00000001ff107424 */ /* 0x000fe400078e00ff */
[----:B------:R-:W-:-:S07]  /*04b0*/  IMAD.MOV.U32 R19, RZ, RZ, RZ ;  /* 0x000000ffff137224 */ /* 0x000fce00078e00ff */
[----:B---34-:R-:W-:Y:S05]  /*04c0*/  WARPSYNC.COLLECTIVE R10, `(.L_x_8) ;  /* 0x000000000a087348 */ /* 0x018fea0003c00000 */
[----:B------:R0:W1:Y:S02]  /*04d0*/  SHFL.UP P0, R14, R11, R16, R19 ;  /* 0x040000100b0e7389 */ /* 0x0000640000000013 */
[----:B01-34-:R-:W-:Y:S05]  /*04e0*/  ENDCOLLECTIVE ;  /* 0x000000000000791b */ /* 0x01bfea0003800000 */
.L_x_8:
[----:B------:R-:W-:Y:S05]  /*04f0*/  BSYNC B0 ;  /* 0x0000000000007941 */ /* 0x000fea0003800000 */
.L_x_7:
[----:B------:R-:W-:Y:S01]  /*0500*/  ISETP.NE.U32.AND P0, PT, R12, RZ, PT ;  /* 0x000000ff0c00720c */ /* 0x000fe20003f05070 */
[----:B------:R-:W-:Y:S02]  /*0510*/  IMAD.MOV.U32 R13, RZ, RZ, R14 ;  /* 0x000000ffff0d7224 */ /* 0x000fe400078e000e */
[----:B------:R-:W-:Y:S01]  /*0520*/  IMAD.MOV.U32 R16, RZ, RZ, 0x2 ;  /* 0x00000002ff107424 */ /* 0x000fe200078e00ff */
[----:B------:R-:W-:Y:S01]  /*0530*/  ISETP.NE.AND.EX P0, PT, RZ, RZ, PT, P0 ;  /* 0x000000ffff00720c */ /* 0x000fe20003f05300 */
[----:B------:R-:W-:-:S03]  /*0540*/  IMAD.MOV.U32 R19, RZ, RZ, RZ ;  /* 0x000000ffff137224 */ /* 0x000fc600078e00ff */
[----:B------:R-:W-:-:S05]  /*0550*/  SEL R14, R13, RZ, P0 ;  /* 0x000000ff0d0e7207 */ /* 0x000fca0000000000 */
[----:B------:R-:W-:-:S04]  /*0560*/  IMAD.IADD R13, R11, 0x1, R14 ;  /* 0x000000010b0d7824 */ /* 0x000fc800078e020e */
[----:B------:R-:W-:-:S07]  /*0570*/  IMAD.MOV.U32 R11, RZ, RZ, R13 ;  /* 0x000000ffff0b7224 */ /* 0x000fce00078e000d */
[----:B------:R-:W-:Y:S05]  /*0580*/  WARPSYNC.COLLECTIVE R10, `(.L_x_9) ;  /* 0x000000000a087348 */ /* 0x000fea0003c00000 */
[----:B------:R0:W1:Y:S02]  /*0590*/  SHFL.UP P0, R14, R11, R16, R19 ;  /* 0x040000100b0e7389 */ /* 0x0000640000000013 */
[----:B01----:R-:W-:Y:S05]  /*05a0*/  ENDCOLLECTIVE ;  /* 0x000000000000791b */ /* 0x003fea0003800000 */
.L_x_9:
[----:B------:R-:W-:Y:S01]  /*05b0*/  IMAD.MOV.U32 R16, RZ, RZ, 0x4 ;  /* 0x00000004ff107424 */ /* 0x000fe200078e00ff */
[----:B------:R-:W-:-:S04]  /*05c0*/  ISETP.GE.U32.AND P0, PT, R12, 0x2, PT ;  /* 0x000000020c00780c */ /* 0x000fc80003f06070 */
[----:B------:R-:W-:-:S04]  /*05d0*/  ISETP.GE.U32.AND.EX P0, PT, RZ, RZ, PT, P0 ;  /* 0x000000ffff00720c */ /* 0x000fc80003f06100 */
[----:B------:R-:W-:-:S05]  /*05e0*/  SEL R14, R14, RZ, P0 ;  /* 0x000000ff0e0e7207 */ /* 0x000fca0000000000 */
[----:B------:R-:W-:-:S04]  /*05f0*/  IMAD.IADD R15, R13, 0x1, R14 ;  /* 0x000000010d0f7824 */ /* 0x000fc800078e020e */
[----:B------:R-:W-:-:S07]  /*0600*/  IMAD.MOV.U32 R11, RZ, RZ, R15 ;  /* 0x000000ffff0b7224 */ /* 0x000fce00078e000f */
[----:B------:R-:W-:Y:S05]  /*0610*/  WARPSYNC.COLLECTIVE R10, `(.L_x_10) ;  /* 0x000000000a087348 */ /* 0x000fea0003c00000 */
[----:B------:R0:W1:Y:S02]  /*0620*/  SHFL.UP P0, R14, R11, R16, R19 ;  /* 0x040000100b0e7389 */ /* 0x0000640000000013 */
[----:B01----:R-:W-:Y:S05]  /*0630*/  ENDCOLLECTIVE ;  /* 0x000000000000791b */ /* 0x003fea0003800000 */
.L_x_10:
[----:B------:R-:W-:Y:S01]  /*0640*/  IMAD.MOV.U32 R16, RZ, RZ, 0x8 ;  /* 0x00000008ff107424 */ /* 0x000fe200078e00ff */
[----:B------:R-:W-:-:S04]  /*0650*/  ISETP.GE.U32.AND P0, PT, R12, 0x4, PT ;  /* 0x000000040c00780c */ /* 0x000fc80003f06070 */
[----:B------:R-:W-:-:S04]  /*0660*/  ISETP.GE.U32.AND.EX P0, PT, RZ, RZ, PT, P0 ;  /* 0x000000ffff00720c */ /* 0x000fc80003f06100 */
[----:B------:R-:W-:-:S05]  /*0670*/  SEL R14, R14, RZ, P0 ;  /* 0x000000ff0e0e7207 */ /* 0x000fca0000000000 */
[----:B------:R-:W-:-:S07]  /*0680*/  IMAD.IADD R11, R15, 0x1, R14 ;  /* 0x000000010f0b7824 */ /* 0x000fce00078e020e */
[----:B------:R-:W-:Y:S05]  /*0690*/  WARPSYNC.COLLECTIVE R10, `(.L_x_11) ;  /* 0x000000000a087348 */ /* 0x000fea0003c00000 */
[----:B------:R0:W1:Y:S02]  /*06a0*/  SHFL.UP P0, R14, R11, R16, R19 ;  /* 0x040000100b0e7389 */ /* 0x0000640000000013 */
[----:B01----:R-:W-:Y:S05]  /*06b0*/  ENDCOLLECTIVE ;  /* 0x000000000000791b */ /* 0x003fea0003800000 */
.L_x_11:
        /* <DEDUP_REMOVED lines=9> */
.L_x_12:
[----:B------:R-:W-:Y:S01]  /*0750*/  IMAD.MOV.U32 R13, RZ, RZ, R14 ;  /* 0x000000ffff0d7224 */ /* 0x000fe200078e000e */
[----:B------:R-:W-:Y:S06]  /*0760*/  BRA `(.L_x_13) ;  /* 0xfffffff800e87947 */ /* 0x000fec000383ffff */
.L_x_14:
        /* <DEDUP_REMOVED lines=9> */
.L_x_18:


//--------------------- .nv.shared.reserved.0     --------------------------
	.section	.nv.shared.reserved.0,"aw",@nobits
	.weak		__nv_reservedSMEM_offset_0_alias
	.size		__nv_reservedSMEM_offset_0_alias, 0, 64
	.other		__nv_reservedSMEM_offset_0_alias,@"STO_CUDA_RESERVED_SHARED STV_DEFAULT"
__nv_reservedSMEM_offset_0_alias:
	.zero		0
	.zero		64


//--------------------- .nv.global                --------------------------
	.section	.nv.global,"aw",@nobits
.nv.global:
	.type		_ZN28_INTERNAL_2d0dd250_4_k_cu_rd6thrust24THRUST_300001_SM_1000_NS3seqE,@object
	.size		_ZN28_INTERNAL_2d0dd250_4_k_cu_rd6thrust24THRUST_300001_SM_1000_NS3seqE,(_ZN28_INTERNAL_2d0dd250_4_k_cu_rd4cuda3std3__48in_placeE - _ZN28_INTERNAL_2d0dd250_4_k_cu_rd6thrust24THRUST_300001_SM_1000_NS3seqE)
_ZN28_INTERNAL_2d0dd250_4_k_cu_rd6thrust24THRUST_300001_SM_1000_NS3seqE:
	.zero		1
	.type		_ZN28_INTERNAL_2d0dd250_4_k_cu_rd4cuda3std3__48in_placeE,@object
	.size		_ZN28_INTERNAL_2d0dd250_4_k_cu_rd4cuda3std3__48in_placeE,(_ZN28_INTERNAL_2d0dd250_4_k_cu_rd4cuda3std6ranges3__45__cpo4sizeE - _ZN28_INTERNAL_2d0dd250_4_k_cu_rd4cuda3std3__48in_placeE)
_ZN28_INTERNAL_2d0dd250_4_k_cu_rd4cuda3std3__48in_placeE:
	.zero		1
	.type		_ZN28_INTERNAL_2d0dd250_4_k_cu_rd4cuda3std6ranges3__45__cpo4sizeE,@object
	.size		_ZN28_INTERNAL_2d0dd250_4_k_cu_rd4cuda3std6ranges3__45__cpo4sizeE,(_ZN28_INTERNAL_2d0dd250_4_k_cu_rd6thrust24THRUST_300001_SM_1000_NS12placeholders2_3E - _ZN28_INTERNAL_2d0dd250_4_k_cu_rd4cuda3std6ranges3__45__cpo4sizeE)
_ZN28_INTERNAL_2d0dd250_4_k_cu_rd4cuda3std6ranges3__45__cpo4sizeE:
	.zero		1
	.type		_ZN28_INTERNAL_2d0dd250_4_k_cu_rd6thrust24THRUST_300001_SM_1000_NS12placeholders2_3E,@object
	.size		_ZN28_INTERNAL_2d0dd250_4_k_cu_rd6thrust24THRUST_300001_SM_1000_NS12placeholders2_3E,(_ZN28_INTERNAL_2d0dd250_4_k_cu_rd4cuda3std3__45__cpo6cbeginE - _ZN28_INTERNAL_2d0dd250_4_k_cu_rd6thrust24THRUST_300001_SM_1000_NS12placeholders2_3E)
_ZN28_INTERNAL_2d0dd250_4_k_cu_rd6thrust24THRUST_300001_SM_1000_NS12placeholders2_3E:
	.zero		1
	.type		_ZN28_INTERNAL_2d0dd250_4_k_cu_rd4cuda3std3__45__cpo6cbeginE,@object
	.size		_ZN28_INTERNAL_2d0dd250_4_k_cu_rd4cuda3std3__45__cpo6cbeginE,(_ZN28_INTERNAL_2d0dd250_4_k_cu_rd4cuda3std6ranges3__45__cpo6cbeginE - _ZN28_INTERNAL_2d0dd250_4_k_cu_rd4cuda3std3__45__cpo6cbeginE)
_ZN28_INTERNAL_2d0dd250_4_k_cu_rd4cuda3std3__45__cpo6cbeginE:
	.zero		1
	.type		_ZN28_INTERNAL_2d0dd250_4_k_cu_rd4cuda3std6ranges3__45__cpo6cbeginE,@object
	.size		_ZN28_INTERNAL_2d0dd250_4_k_cu_rd4cuda3std6ranges3__45__cpo6cbeginE,(_ZN28_INTERNAL_2d0dd250_4_k_cu_rd6thrust24THRUST_300001_SM_1000_NS12placeholders2_7E - _ZN28_INTERNAL_2d0dd250_4_k_cu_rd4cuda3std6ranges3__45__cpo6cbeginE)
_ZN28_INTERNAL_2d0dd250_4_k_cu_rd4cuda3std6ranges3__45__cpo6cbeginE:
	.zero		1
	.type		_ZN28_INTERNAL_2d0dd250_4_k_cu_rd6thrust24THRUST_300001_SM_1000_NS12placeholders2_7E,@object
	.size		_ZN28_INTERNAL_2d0dd250_4_k_cu_rd6thrust24THRUST_300001_SM_1000_NS12placeholders2_7E,(_ZN28_INTERNAL_2d0dd250_4_k_cu_rd4cuda3std3__45__cpo7crbeginE - _ZN28_INTERNAL_2d0dd250_4_k_cu_rd6thrust24THRUST_300001_SM_1000_NS12placeholders2_7E)
_ZN28_INTERNAL_2d0dd250_4_k_cu_rd6thrust24THRUST_300001_SM_1000_NS12placeholders2_7E:
	.zero		1
	.type		_ZN28_INTERNAL_2d0dd250_4_k_cu_rd4cuda3std3__45__cpo7crbeginE,@object
	.size		_ZN28_INTERNAL_2d0dd250_4_k_cu_rd4cuda3std3__45__cpo7crbeginE,(_ZN28_INTERNAL_2d0dd250_4_k_cu_rd4cuda3std6ranges3__45__cpo4nextE - _ZN28_INTERNAL_2d0dd250_4_k_cu_rd4cuda3std3__45__cpo7crbeginE)
_ZN28_INTERNAL_2d0dd250_4_k_cu_rd4cuda3std3__45__cpo7crbeginE:
	.zero		1
	.type		_ZN28_INTERNAL_2d0dd250_4_k_cu_rd4cuda3std6ranges3__45__cpo4nextE,@object
	.size		_ZN28_INTERNAL_2d0dd250_4_k_cu_rd4cuda3std6ranges3__45__cpo4nextE,(_ZN28_INTERNAL_2d0dd250_4_k_cu_rd4cuda3std6ranges3__45__cpo4swapE - _ZN28_INTERNAL_2d0dd250_4_k_cu_rd4cuda3std6ranges3__45__cpo4nextE)
_ZN28_INTERNAL_2d0dd250_4_k_cu_rd4cuda3std6ranges3__45__cpo4nextE:
	.zero		1
	.type		_ZN28_INTERNAL_2d0dd250_4_k_cu_rd4cuda3std6ranges3__45__cpo4swapE,@object
	.size		_ZN28_INTERNAL_2d0dd250_4_k_cu_rd4cuda3std6ranges3__45__cpo4swapE,(_ZN28_INTERNAL_2d0dd250_4_k_cu_rd6thrust24THRUST_300001_SM_1000_NS8cuda_cub10par_nosyncE - _ZN28_INTERNAL_2d0dd250_4_k_cu_rd4cuda3std6ranges3__45__cpo4swapE)
_ZN28_INTERNAL_2d0dd250_4_k_cu_rd4cuda3std6ranges3__45__cpo4swapE:
	.zero		1
	.type		_ZN28_INTERNAL_2d0dd250_4_k_cu_rd6thrust24THRUST_300001_SM_1000_NS8cuda_cub10par_nosyncE,@object
	.size		_ZN28_INTERNAL_2d0dd250_4_k_cu_rd6thrust24THRUST_300001_SM_1000_NS8cuda_cub10par_nosyncE,(_ZN28_INTERNAL_2d0dd250_4_k_cu_rd6thrust24THRUST_300001_SM_1000_NS12placeholders2_9E - _ZN28_INTERNAL_2d0dd250_4_k_cu_rd6thrust24THRUST_300001_SM_1000_NS8cuda_cub10par_nosyncE)
_ZN28_INTERNAL_2d0dd250_4_k_cu_rd6thrust24THRUST_300001_SM_1000_NS8cuda_cub10par_nosyncE:
	.zero		1
	.type		_ZN28_INTERNAL_2d0dd250_4_k_cu_rd6thrust24THRUST_300001_SM_1000_NS12placeholders2_9E,@object
	.size		_ZN28_INTERNAL_2d0dd250_4_k_cu_rd6thrust24THRUST_300001_SM_1000_NS12placeholders2_9E,(_ZN28_INTERNAL_2d0dd250_4_k_cu_rd4cuda3std3__430_GLOBAL__N__2d0dd250_4_k_cu_rd6ignoreE - _ZN28_INTERNAL_2d0dd250_4_k_cu_rd6thrust24THRUST_300001_SM_1000_NS12placeholders2_9E)
_ZN28_INTERNAL_2d0dd250_4_k_cu_rd6thrust24THRUST_300001_SM_1000_NS12placeholders2_9E:
	.zero		1
	.type		_ZN28_INTERNAL_2d0dd250_4_k_cu_rd4cuda3std3__430_GLOBAL__N__2d0dd250_4_k_cu_rd6ignoreE,@object
	.size		_ZN28_INTERNAL_2d0dd250_4_k_cu_rd4cuda3std3__430_GLOBAL__N__2d0dd250_4_k_cu_rd6ignoreE,(_ZN28_INTERNAL_2d0dd250_4_k_cu_rd4cuda3std6ranges3__45__cpo4dataE - _ZN28_INTERNAL_2d0dd250_4_k_cu_rd4cuda3std3__430_GLOBAL__N__2d0dd250_4_k_cu_rd6ignoreE)
_ZN28_INTERNAL_2d0dd250_4_k_cu_rd4cuda3std3__430_GLOBAL__N__2d0dd250_4_k_cu_rd6ignoreE:
	.zero		1
	.type		_ZN28_INTERNAL_2d0dd250_4_k_cu_rd4cuda3std6ranges3__45__cpo4dataE,@object
	.size		_ZN28_INTERNAL_2d0dd250_4_k_cu_rd4cuda3std6ranges3__45__cpo4dataE,(_ZN28_INTERNAL_2d0dd250_4_k_cu_rd6thrust24THRUST_300001_SM_1000_NS12placeholders2_1E - _ZN28_INTERNAL_2d0dd250_4_k_cu_rd4cuda3std6ranges3__45__cpo4dataE)
_ZN28_INTERNAL_2d0dd250_4_k_cu_rd4cuda3std6ranges3__45__cpo4dataE:
	.zero		1
	.type		_ZN28_INTERNAL_2d0dd250_4_k_cu_rd6thrust24THRUST_300001_SM_1000_NS12placeholders2_1E,@object
	.size		_ZN28_INTERNAL_2d0dd250_4_k_cu_rd6thrust24THRUST_300001_SM_1000_NS12placeholders2_1E,(_ZN28_INTERNAL_2d0dd250_4_k_cu_rd4cuda3std3__45__cpo5beginE - _ZN28_INTERNAL_2d0dd250_4_k_cu_rd6thrust24THRUST_300001_SM_1000_NS12placeholders2_1E)
_ZN28_INTERNAL_2d0dd250_4_k_cu_rd6thrust24THRUST_300001_SM_1000_NS12placeholders2_1E:
	.zero		1
	.type		_ZN28_INTERNAL_2d0dd250_4_k_cu_rd4cuda3std3__45__cpo5beginE,@object
	.size		_ZN28_INTERNAL_2d0dd250_4_k_cu_rd4cuda3std3__45__cpo5beginE,(_ZN28_INTERNAL_2d0dd250_4_k_cu_rd4cuda3std6ranges3__45__cpo5beginE - _ZN28_INTERNAL_2d0dd250_4_k_cu_rd4cuda3std3__45__cpo5beginE)
_ZN28_INTERNAL_2d0dd250_4_k_cu_rd4cuda3std3__45__cpo5beginE:
	.zero		1
	.type		_ZN28_INTERNAL_2d0dd250_4_k_cu_rd4cuda3std6ranges3__45__cpo5beginE,@object
	.size		_ZN28_INTERNAL_2d0dd250_4_k_cu_rd4cuda3std6ranges3__45__cpo5beginE,(_ZN28_INTERNAL_2d0dd250_4_k_cu_rd6thrust24THRUST_300001_SM_1000_NS12placeholders2_5E - _ZN28_INTERNAL_2d0dd250_4_k_cu_rd4cuda3std6ranges3__45__cpo5beginE)
_ZN28_INTERNAL_2d0dd250_4_k_cu_rd4cuda3std6ranges3__45__cpo5beginE:
	.zero		1
	.type		_ZN28_INTERNAL_2d0dd250_4_k_cu_rd6thrust24THRUST_300001_SM_1000_NS12placeholders2_5E,@object
	.size		_ZN28_INTERNAL_2d0dd250_4_k_cu_rd6thrust24THRUST_300001_SM_1000_NS12placeholders2_5E,(_ZN28_INTERNAL_2d0dd250_4_k_cu_rd4cuda3std3__45__cpo6rbeginE - _ZN28_INTERNAL_2d0dd250_4_k_cu_rd6thrust24THRUST_300001_SM_1000_NS12placeholders2_5E)
_ZN28_INTERNAL_2d0dd250_4_k_cu_rd6thrust24THRUST_300001_SM_1000_NS12placeholders2_5E:
	.zero		1
	.type		_ZN28_INTERNAL_2d0dd250_4_k_cu_rd4cuda3std3__45__cpo6rbeginE,@object
	.size		_ZN28_INTERNAL_2d0dd250_4_k_cu_rd4cuda3std3__45__cpo6rbeginE,(_ZN28_INTERNAL_2d0dd250_4_k_cu_rd4cuda3std6ranges3__45__cpo7advanceE - _ZN28_INTERNAL_2d0dd250_4_k_cu_rd4cuda3std3__45__cpo6rbeginE)
_ZN28_INTERNAL_2d0dd250_4_k_cu_rd4cuda3std3__45__cpo6rbeginE:
	.zero		1
	.type		_ZN28_INTERNAL_2d0dd250_4_k_cu_rd4cuda3std6ranges3__45__cpo7advanceE,@object
	.size		_ZN28_INTERNAL_2d0dd250_4_k_cu_rd4cuda3std6ranges3__45__cpo7advanceE,(_ZN28_INTERNAL_2d0dd250_4_k_cu_rd4cuda3std3__47nulloptE - _ZN28_INTERNAL_2d0dd250_4_k_cu_rd4cuda3std6ranges3__45__cpo7advanceE)
_ZN28_INTERNAL_2d0dd250_4_k_cu_rd4cuda3std6ranges3__45__cpo7advanceE:
	.zero		1
	.type		_ZN28_INTERNAL_2d0dd250_4_k_cu_rd4cuda3std3__47nulloptE,@object
	.size		_ZN28_INTERNAL_2d0dd250_4_k_cu_rd4cuda3std3__47nulloptE,(_ZN28_INTERNAL_2d0dd250_4_k_cu_rd4cuda3std6ranges3__45__cpo8distanceE - _ZN28_INTERNAL_2d0dd250_4_k_cu_rd4cuda3std3__47nulloptE)
_ZN28_INTERNAL_2d0dd250_4_k_cu_rd4cuda3std3__47nulloptE:
	.zero		1
	.type		_ZN28_INTERNAL_2d0dd250_4_k_cu_rd4cuda3std6ranges3__45__cpo8distanceE,@object
	.size		_ZN28_INTERNAL_2d0dd250_4_k_cu_rd4cuda3std6ranges3__45__cpo8distanceE,(_ZN28_INTERNAL_2d0dd250_4_k_cu_rd6thrust24THRUST_300001_SM_1000_NS12placeholders3_10E - _ZN28_INTERNAL_2d0dd250_4_k_cu_rd4cuda3std6ranges3__45__cpo8distanceE)
_ZN28_INTERNAL_2d0dd250_4_k_cu_rd4cuda3std6ranges3__45__cpo8distanceE:
	.zero		1
	.type		_ZN28_INTERNAL_2d0dd250_4_k_cu_rd6thrust24THRUST_300001_SM_1000_NS12placeholders3_10E,@object
	.size		_ZN28_INTERNAL_2d0dd250_4_k_cu_rd6thrust24THRUST_300001_SM_1000_NS12placeholders3_10E,(_ZN28_INTERNAL_2d0dd250_4_k_cu_rd4cuda3std3__419piecewise_constructE - _ZN28_INTERNAL_2d0dd250_4_k_cu_rd6thrust24THRUST_300001_SM_1000_NS12placeholders3_10E)
_ZN28_INTERNAL_2d0dd250_4_k_cu_rd6thrust24THRUST_300001_SM_1000_NS12placeholders3_10E:
	.zero		1
	.type		_ZN28_INTERNAL_2d0dd250_4_k_cu_rd4cuda3std3__419piecewise_constructE,@object
	.size		_ZN28_INTERNAL_2d0dd250_4_k_cu_rd4cuda3std3__419piecewise_constructE,(_ZN28_INTERNAL_2d0dd250_4_k_cu_rd4cuda3std6ranges3__45__cpo5cdataE - _ZN28_INTERNAL_2d0dd250_4_k_cu_rd4cuda3std3__419piecewise_constructE)
_ZN28_INTERNAL_2d0dd250_4_k_cu_rd4cuda3std3__419piecewise_constructE:
	.zero		1
	.type		_ZN28_INTERNAL_2d0dd250_4_k_cu_rd4cuda3std6ranges3__45__cpo5cdataE,@object
	.size		_ZN28_INTERNAL_2d0dd250_4_k_cu_rd4cuda3std6ranges3__45__cpo5cdataE,(_ZN28_INTERNAL_2d0dd250_4_k_cu_rd6thrust24THRUST_300001_SM_1000_NS12placeholders2_2E - _ZN28_INTERNAL_2d0dd250_4_k_cu_rd4cuda3std6ranges3__45__cpo5cdataE)
_ZN28_INTERNAL_2d0dd250_4_k_cu_rd4cuda3std6ranges3__45__cpo5cdataE:
	.zero		1
	.type		_ZN28_INTERNAL_2d0dd250_4_k_cu_rd6thrust24THRUST_300001_SM_1000_NS12placeholders2_2E,@object
	.size		_ZN28_INTERNAL_2d0dd250_4_k_cu_rd6thrust24THRUST_300001_SM_1000_NS12placeholders2_2E,(_ZN28_INTERNAL_2d0dd250_4_k_cu_rd4cuda3std3__45__cpo3endE - _ZN28_INTERNAL_2d0dd250_4_k_cu_rd6thrust24THRUST_300001_SM_1000_NS12placeholders2_2E)
_ZN28_INTERNAL_2d0dd250_4_k_cu_rd6thrust24THRUST_300001_SM_1000_NS12placeholders2_2E:
	.zero		1
	.type		_ZN28_INTERNAL_2d0dd250_4_k_cu_rd4cuda3std3__45__cpo3endE,@object
	.size		_ZN28_INTERNAL_2d0dd250_4_k_cu_rd4cuda3std3__45__cpo3endE,(_ZN28_INTERNAL_2d0dd250_4_k_cu_rd4cuda3std6ranges3__45__cpo3endE - _ZN28_INTERNAL_2d0dd250_4_k_cu_rd4cuda3std3__45__cpo3endE)
_ZN28_INTERNAL_2d0dd250_4_k_cu_rd4cuda3std3__45__cpo3endE:
	.zero		1
	.type		_ZN28_INTERNAL_2d0dd250_4_k_cu_rd4cuda3std6ranges3__45__cpo3endE,@object
	.size		_ZN28_INTERNAL_2d0dd250_4_k_cu_rd4cuda3std6ranges3__45__cpo3endE,(_ZN28_INTERNAL_2d0dd250_4_k_cu_rd6thrust24THRUST_300001_SM_1000_NS12placeholders2_6E - _ZN28_INTERNAL_2d0dd250_4_k_cu_rd4cuda3std6ranges3__45__cpo3endE)
_ZN28_INTERNAL_2d0dd250_4_k_cu_rd4cuda3std6ranges3__45__cpo3endE:
	.zero		1
	.type		_ZN28_INTERNAL_2d0dd250_4_k_cu_rd6thrust24THRUST_300001_SM_1000_NS12placeholders2_6E,@object
	.size		_ZN28_INTERNAL_2d0dd250_4_k_cu_rd6thrust24THRUST_300001_SM_1000_NS12placeholders2_6E,(_ZN28_INTERNAL_2d0dd250_4_k_cu_rd4cuda3std3__45__cpo4rendE - _ZN28_INTERNAL_2d0dd250_4_k_cu_rd6thrust24THRUST_300001_SM_1000_NS12placeholders2_6E)
_ZN28_INTERNAL_2d0dd250_4_k_cu_rd6thrust24THRUST_300001_SM_1000_NS12placeholders2_6E:
	.zero		1
	.type		_ZN28_INTERNAL_2d0dd250_4_k_cu_rd4cuda3std3__45__cpo4rendE,@object
	.size		_ZN28_INTERNAL_2d0dd250_4_k_cu_rd4cuda3std3__45__cpo4rendE,(_ZN28_INTERNAL_2d0dd250_4_k_cu_rd4cuda3std6ranges3__45__cpo9iter_swapE - _ZN28_INTERNAL_2d0dd250_4_k_cu_rd4cuda3std3__45__cpo4rendE)
_ZN28_INTERNAL_2d0dd250_4_k_cu_rd4cuda3std3__45__cpo4rendE:
	.zero		1
	.type		_ZN28_INTERNAL_2d0dd250_4_k_cu_rd4cuda3std6ranges3__45__cpo9iter_swapE,@object
	.size		_ZN28_INTERNAL_2d0dd250_4_k_cu_rd4cuda3std6ranges3__45__cpo9iter_swapE,(_ZN28_INTERNAL_2d0dd250_4_k_cu_rd4cuda3std3__48unexpectE - _ZN28_INTERNAL_2d0dd250_4_k_cu_rd4cuda3std6ranges3__45__cpo9iter_swapE)
_ZN28_INTERNAL_2d0dd250_4_k_cu_rd4cuda3std6ranges3__45__cpo9iter_swapE:
	.zero		1
	.type		_ZN28_INTERNAL_2d0dd250_4_k_cu_rd4cuda3std3__48unexpectE,@object
	.size		_ZN28_INTERNAL_2d0dd250_4_k_cu_rd4cuda3std3__48unexpectE,(_ZN28_INTERNAL_2d0dd250_4_k_cu_rd6thrust24THRUST_300001_SM_1000_NS8cuda_cub3parE - _ZN28_INTERNAL_2d0dd250_4_k_cu_rd4cuda3std3__48unexpectE)
_ZN28_INTERNAL_2d0dd250_4_k_cu_rd4cuda3std3__48unexpectE:
	.zero		1
	.type		_ZN28_INTERNAL_2d0dd250_4_k_cu_rd6thrust24THRUST_300001_SM_1000_NS8cuda_cub3parE,@object
	.size		_ZN28_INTERNAL_2d0dd250_4_k_cu_rd6thrust24THRUST_300001_SM_1000_NS8cuda_cub3parE,(_ZN28_INTERNAL_2d0dd250_4_k_cu_rd6thrust24THRUST_300001_SM_1000_NS12placeholders2_4E - _ZN28_INTERNAL_2d0dd250_4_k_cu_rd6thrust24THRUST_300001_SM_1000_NS8cuda_cub3parE)
_ZN28_INTERNAL_2d0dd250_4_k_cu_rd6thrust24THRUST_300001_SM_1000_NS8cuda_cub3parE:
	.zero		1
	.type		_ZN28_INTERNAL_2d0dd250_4_k_cu_rd6thrust24THRUST_300001_SM_1000_NS12placeholders2_4E,@object
	.size		_ZN28_INTERNAL_2d0dd250_4_k_cu_rd6thrust24THRUST_300001_SM_1000_NS12placeholders2_4E,(_ZN28_INTERNAL_2d0dd250_4_k_cu_rd4cuda3std3__45__cpo4cendE - _ZN28_INTERNAL_2d0dd250_4_k_cu_rd6thrust24THRUST_300001_SM_1000_NS12placeholders2_4E)
_ZN28_INTERNAL_2d0dd250_4_k_cu_rd6thrust24THRUST_300001_SM_1000_NS12placeholders2_4E:
	.zero		1
	.type		_ZN28_INTERNAL_2d0dd250_4_k_cu_rd4cuda3std3__45__cpo4cendE,@object
	.size		_ZN28_INTERNAL_2d0dd250_4_k_cu_rd4cuda3std3__45__cpo4cendE,(_ZN28_INTERNAL_2d0dd250_4_k_cu_rd4cuda3std6ranges3__45__cpo4cendE - _ZN28_INTERNAL_2d0dd250_4_k_cu_rd4cuda3std3__45__cpo4cendE)
_ZN28_INTERNAL_2d0dd250_4_k_cu_rd4cuda3std3__45__cpo4cendE:
	.zero		1
	.type		_ZN28_INTERNAL_2d0dd250_4_k_cu_rd4cuda3std6ranges3__45__cpo4cendE,@object
	.size		_ZN28_INTERNAL_2d0dd250_4_k_cu_rd4cuda3std6ranges3__45__cpo4cendE,(_ZN28_INTERNAL_2d0dd250_4_k_cu_rd4cuda3std3__420unreachable_sentinelE - _ZN28_INTERNAL_2d0dd250_4_k_cu_rd4cuda3std6ranges3__45__cpo4cendE)
_ZN28_INTERNAL_2d0dd250_4_k_cu_rd4cuda3std6ranges3__45__cpo4cendE:
	.zero		1
	.type		_ZN28_INTERNAL_2d0dd250_4_k_cu_rd4cuda3std3__420unreachable_sentinelE,@object
	.size		_ZN28_INTERNAL_2d0dd250_4_k_cu_rd4cuda3std3__420unreachable_sentinelE,(_ZN28_INTERNAL_2d0dd250_4_k_cu_rd4cuda3std6ranges3__45__cpo5ssizeE - _ZN28_INTERNAL_2d0dd250_4_k_cu_rd4cuda3std3__420unreachable_sentinelE)
_ZN28_INTERNAL_2d0dd250_4_k_cu_rd4cuda3std3__420unreachable_sentinelE:
	.zero		1
	.type		_ZN28_INTERNAL_2d0dd250_4_k_cu_rd4cuda3std6ranges3__45__cpo5ssizeE,@object
	.size		_ZN28_INTERNAL_2d0dd250_4_k_cu_rd4cuda3std6ranges3__45__cpo5ssizeE,(_ZN28_INTERNAL_2d0dd250_4_k_cu_rd6thrust24THRUST_300001_SM_1000_NS12placeholders2_8E - _ZN28_INTERNAL_2d0dd250_4_k_cu_rd4cuda3std6ranges3__45__cpo5ssizeE)
_ZN28_INTERNAL_2d0dd250_4_k_cu_rd4cuda3std6ranges3__45__cpo5ssizeE:
	.zero		1
	.type		_ZN28_INTERNAL_2d0dd250_4_k_cu_rd6thrust24THRUST_300001_SM_1000_NS12placeholders2_8E,@object
	.size		_ZN28_INTERNAL_2d0dd250_4_k_cu_rd6thrust24THRUST_300001_SM_1000_NS12placeholders2_8E,(_ZN28_INTERNAL_2d0dd250_4_k_cu_rd4cuda3std3__45__cpo5crendE - _ZN28_INTERNAL_2d0dd250_4_k_cu_rd6thrust24THRUST_300001_SM_1000_NS12placeholders2_8E)
_ZN28_INTERNAL_2d0dd250_4_k_cu_rd6thrust24THRUST_300001_SM_1000_NS12placeholders2_8E:
	.zero		1
	.type		_ZN28_INTERNAL_2d0dd250_4_k_cu_rd4cuda3std3__45__cpo5crendE,@object
	.size		_ZN28_INTERNAL_2d0dd250_4_k_cu_rd4cuda3std3__45__cpo5crendE,(_ZN28_INTERNAL_2d0dd250_4_k_cu_rd4cuda3std6ranges3__45__cpo4prevE - _ZN28_INTERNAL_2d0dd250_4_k_cu_rd4cuda3std3__45__cpo5crendE)
_ZN28_INTERNAL_2d0dd250_4_k_cu_rd4cuda3std3__45__cpo5crendE:
	.zero		1
	.type		_ZN28_INTERNAL_2d0dd250_4_k_cu_rd4cuda3std6ranges3__45__cpo4prevE,@object
	.size		_ZN28_INTERNAL_2d0dd250_4_k_cu_rd4cuda3std6ranges3__45__cpo4prevE,(_ZN28_INTERNAL_2d0dd250_4_k_cu_rd4cuda3std6ranges3__45__cpo9iter_moveE - _ZN28_INTERNAL_2d0dd250_4_k_cu_rd4cuda3std6ranges3__45__cpo4prevE)
_ZN28_INTERNAL_2d0dd250_4_k_cu_rd4cuda3std6ranges3__45__cpo4prevE:
	.zero		1
	.type		_ZN28_INTERNAL_2d0dd250_4_k_cu_rd4cuda3std6ranges3__45__cpo9iter_moveE,@object
	.size		_ZN28_INTERNAL_2d0dd250_4_k_cu_rd4cuda3std6ranges3__45__cpo9iter_moveE,(_ZN28_INTERNAL_2d0dd250_4_k_cu_rd6thrust24THRUST_300001_SM_1000_NS6system6detail10sequential3seqE - _ZN28_INTERNAL_2d0dd250_4_k_cu_rd4cuda3std6ranges3__45__cpo9iter_moveE)
_ZN28_INTERNAL_2d0dd250_4_k_cu_rd4cuda3std6ranges3__45__cpo9iter_moveE:
	.zero		1
	.type		_ZN28_INTERNAL_2d0dd250_4_k_cu_rd6thrust24THRUST_300001_SM_1000_NS6system6detail10sequential3seqE,@object
	.size		_ZN28_INTERNAL_2d0dd250_4_k_cu_rd6thrust24THRUST_300001_SM_1000_NS6system6detail10sequential3seqE,(.L_31 - _ZN28_INTERNAL_2d0dd250_4_k_cu_rd6thrust24THRUST_300001_SM_1000_NS6system6detail10sequential3seqE)
_ZN28_INTERNAL_2d0dd250_4_k_cu_rd6thrust24THRUST_300001_SM_1000_NS6system6detail10sequential3seqE:
	.zero		1
.L_31:


//--------------------- .nv.constant0._ZN3cub18CUB_300001_SM_10006detail11EmptyKernelIvEEvv --------------------------
	.section	.nv.constant0._ZN3cub18CUB_300001_SM_10006detail11EmptyKernelIvEEvv,"a",@progbits
	.sectionflags	@""
	.align	4
.nv.constant0._ZN3cub18CUB_300001_SM_10006detail11EmptyKernelIvEEvv:
	.zero		896


//--------------------- .nv.constant0._Z18gpu_debubbleKernelPiS_S_S_i --------------------------
	.section	.nv.constant0._Z18gpu_debubbleKernelPiS_S_S_i,"a",@progbits
	.sectionflags	@""
	.align	4
.nv.constant0._Z18gpu_debubbleKernelPiS_S_S_i:
	.zero		932


//--------------------- .nv.constant0._Z13gpu_getPresumPiS_ii --------------------------
	.section	.nv.constant0._Z13gpu_getPresumPiS_ii,"a",@progbits
	.sectionflags	@""
	.align	4
.nv.constant0._Z13gpu_getPresumPiS_ii:
	.zero		920


//--------------------- .nv.constant0._Z10gpu_getValPKiPiS1_i --------------------------
	.section	.nv.constant0._Z10gpu_getValPKiPiS1_i,"a",@progbits
	.sectionflags	@""
	.align	4
.nv.constant0._Z10gpu_getValPKiPiS1_i:
	.zero		924


//--------------------- SYMBOLS --------------------------

	.type		.nv.reservedSmem.offset0,@object
	.size		.nv.reservedSmem.offset0,0x4
